	.target	sm_100a

	.elftype	@"ET_EXEC"


//--------------------- .note.nv.tkinfo           --------------------------
	.section	.note.nv.tkinfo,"",@"SHT_NOTE"
	.sectionflags	@"SHF_NOTE_NV_TKINFO"
	.tkinfo
        /*0018*/ 	.word	0x00000002
        /*0030*/ 	.string	""
        /*0030*/ 	.string	"ptxas"
        /*0030*/ 	.string	"Cuda compilation tools, release 13.0, V13.0.88"
        /*0030*/ 	.string	"Build cuda_13.0.r13.0/compiler.36424714_0"
        /*0030*/ 	.string	"-arch sm_100a -m 64 "



//--------------------- .note.nv.cuinfo           --------------------------
	.section	.note.nv.cuinfo,"",@"SHT_NOTE"
	.sectionflags	@"SHF_NOTE_NV_CUINFO"
        /*0018*/ 	.short	0x0002
        /*001a*/ 	.short	0x0064
        /*001c*/ 	.short	0x0082
	.zero		2


//--------------------- .nv.info                  --------------------------
	.section	.nv.info,"",@"SHT_CUDA_INFO"
	.align	4


	//----- nvinfo : EIATTR_REGCOUNT
	.align		4
        /*0000*/ 	.byte	0x04, 0x2f
        /*0002*/ 	.short	(.L_12 - .L_11)
	.align		4
.L_11:
        /*0004*/ 	.word	index@(_ZN7cutlass13device_kernelIN5flash11enable_sm90INS1_16FlashAttnFwdSm90INS1_25CollectiveMainloopFwdSm90ILi2EN4cute5tupleIJNS5_1CILi1EEES8_S8_EEENS6_IJNS7_ILi128EEENS7_ILi224EEESA_EEELi128ENS_12float_e4m3_tEfNS_4arch4Sm90ELb1ELb0ELb0ELb1ELb0ELb1ELb0ELb1ELb1ELb0ELb0ELb0EEENS1_21CollectiveEpilogueFwdINS6_IJSA_SA_SB_EEES9_NS_10bfloat16_tESF_Li256ELb1ELb0ELb0ELb1EEENS1_36VarlenDynamicPersistentTileSchedulerILi128ELi224ELi256ELi128ELb0ELb0ELb1ELb1ELb1ELb1EEEEEEEEEvNT_6ParamsE)
        /*0008*/ 	.word	0x00000004


	//----- nvinfo : EIATTR_FRAME_SIZE
	.align		4
.L_12:
        /*000c*/ 	.byte	0x04, 0x11
        /*000e*/ 	.short	(.L_14 - .L_13)
	.align		4
.L_13:
        /*0010*/ 	.word	index@(_ZN7cutlass13device_kernelIN5flash11enable_sm90INS1_16FlashAttnFwdSm90INS1_25CollectiveMainloopFwdSm90ILi2EN4cute5tupleIJNS5_1CILi1EEES8_S8_EEENS6_IJNS7_ILi128EEENS7_ILi224EEESA_EEELi128ENS_12float_e4m3_tEfNS_4arch4Sm90ELb1ELb0ELb0ELb1ELb0ELb1ELb0ELb1ELb1ELb0ELb0ELb0EEENS1_21CollectiveEpilogueFwdINS6_IJSA_SA_SB_EEES9_NS_10bfloat16_tESF_Li256ELb1ELb0ELb0ELb1EEENS1_36VarlenDynamicPersistentTileSchedulerILi128ELi224ELi256ELi128ELb0ELb0ELb1ELb1ELb1ELb1EEEEEEEEEvNT_6ParamsE)
        /*0014*/ 	.word	0x00000000


	//----- nvinfo : EIATTR_REGCOUNT
	.align		4
.L_14:
        /*0018*/ 	.byte	0x04, 0x2f
        /*001a*/ 	.short	(.L_16 - .L_15)
	.align		4
.L_15:
        /*001c*/ 	.word	index@(_ZN7cutlass13device_kernelIN5flash11enable_sm90INS1_16FlashAttnFwdSm90INS1_25CollectiveMainloopFwdSm90ILi2EN4cute5tupleIJNS5_1CILi1EEES8_S8_EEENS6_IJNS7_ILi128EEENS7_ILi224EEESA_EEELi128ENS_12float_e4m3_tEfNS_4arch4Sm90ELb1ELb0ELb0ELb1ELb0ELb0ELb0ELb1ELb1ELb0ELb0ELb0EEENS1_21CollectiveEpilogueFwdINS6_IJSA_SA_SB_EEES9_NS_10bfloat16_tESF_Li256ELb1ELb0ELb0ELb1EEENS1_36VarlenDynamicPersistentTileSchedulerILi128ELi224ELi256ELi128ELb0ELb0ELb1ELb1ELb1ELb1EEEEEEEEEvNT_6ParamsE)
        /*0020*/ 	.word	0x00000004


	//----- nvinfo : EIATTR_FRAME_SIZE
	.align		4
.L_16:
        /*0024*/ 	.byte	0x04, 0x11
        /*0026*/ 	.short	(.L_18 - .L_17)
	.align		4
.L_17:
        /*0028*/ 	.word	index@(_ZN7cutlass13device_kernelIN5flash11enable_sm90INS1_16FlashAttnFwdSm90INS1_25CollectiveMainloopFwdSm90ILi2EN4cute5tupleIJNS5_1CILi1EEES8_S8_EEENS6_IJNS7_ILi128EEENS7_ILi224EEESA_EEELi128ENS_12float_e4m3_tEfNS_4arch4Sm90ELb1ELb0ELb0ELb1ELb0ELb0ELb0ELb1ELb1ELb0ELb0ELb0EEENS1_21CollectiveEpilogueFwdINS6_IJSA_SA_SB_EEES9_NS_10bfloat16_tESF_Li256ELb1ELb0ELb0ELb1EEENS1_36VarlenDynamicPersistentTileSchedulerILi128ELi224ELi256ELi128ELb0ELb0ELb1ELb1ELb1ELb1EEEEEEEEEvNT_6ParamsE)
        /*002c*/ 	.word	0x00000000


	//----- nvinfo : EIATTR_REGCOUNT
	.align		4
.L_18:
        /*0030*/ 	.byte	0x04, 0x2f
        /*0032*/ 	.short	(.L_20 - .L_19)
	.align		4
.L_19:
        /*0034*/ 	.word	index@(_ZN7cutlass13device_kernelIN5flash11enable_sm90INS1_16FlashAttnFwdSm90INS1_25CollectiveMainloopFwdSm90ILi2EN4cute5tupleIJNS5_1CILi1EEES8_S8_EEENS6_IJNS7_ILi128EEENS7_ILi224EEESA_EEELi128ENS_12float_e4m3_tEfNS_4arch4Sm90ELb1ELb0ELb0ELb0ELb0ELb0ELb0ELb1ELb1ELb0ELb0ELb0EEENS1_21CollectiveEpilogueFwdINS6_IJSA_SA_SB_EEES9_NS_10bfloat16_tESF_Li256ELb0ELb0ELb0ELb1EEENS1_30DynamicPersistentTileSchedulerILi256ELi128ELb0ELb0ELb1EEEEEEEEEvNT_6ParamsE)
        /*0038*/ 	.word	0x00000004


	//----- nvinfo : EIATTR_FRAME_SIZE
	.align		4
.L_20:
        /*003c*/ 	.byte	0x04, 0x11
        /*003e*/ 	.short	(.L_22 - .L_21)
	.align		4
.L_21:
        /*0040*/ 	.word	index@(_ZN7cutlass13device_kernelIN5flash11enable_sm90INS1_16FlashAttnFwdSm90INS1_25CollectiveMainloopFwdSm90ILi2EN4cute5tupleIJNS5_1CILi1EEES8_S8_EEENS6_IJNS7_ILi128EEENS7_ILi224EEESA_EEELi128ENS_12float_e4m3_tEfNS_4arch4Sm90ELb1ELb0ELb0ELb0ELb0ELb0ELb0ELb1ELb1ELb0ELb0ELb0EEENS1_21CollectiveEpilogueFwdINS6_IJSA_SA_SB_EEES9_NS_10bfloat16_tESF_Li256ELb0ELb0ELb0ELb1EEENS1_30DynamicPersistentTileSchedulerILi256ELi128ELb0ELb0ELb1EEEEEEEEEvNT_6ParamsE)
        /*0044*/ 	.word	0x00000000


	//----- nvinfo : EIATTR_REGCOUNT
	.align		4
.L_22:
        /*0048*/ 	.byte	0x04, 0x2f
        /*004a*/ 	.short	(.L_24 - .L_23)
	.align		4
.L_23:
        /*004c*/ 	.word	index@(_ZN7cutlass13device_kernelIN5flash11enable_sm90INS1_16FlashAttnFwdSm90INS1_25CollectiveMainloopFwdSm90ILi2EN4cute5tupleIJNS5_1CILi1EEES8_S8_EEENS6_IJNS7_ILi128EEENS7_ILi224EEESA_EEELi128ENS_12float_e4m3_tEfNS_4arch4Sm90ELb0ELb1ELb0ELb1ELb0ELb1ELb0ELb1ELb1ELb0ELb0ELb0EEENS1_21CollectiveEpilogueFwdINS6_IJSA_SA_SB_EEES9_NS_10bfloat16_tESF_Li256ELb1ELb0ELb0ELb1EEENS1_36VarlenDynamicPersistentTileSchedulerILi128ELi224ELi256ELi128ELb0ELb0ELb1ELb1ELb0ELb1EEEEEEEEEvNT_6ParamsE)
        /*0050*/ 	.word	0x00000004


	//----- nvinfo : EIATTR_FRAME_SIZE
	.align		4
.L_24:
        /*0054*/ 	.byte	0x04, 0x11
        /*0056*/ 	.short	(.L_26 - .L_25)
	.align		4
.L_25:
        /*0058*/ 	.word	index@(_ZN7cutlass13device_kernelIN5flash11enable_sm90INS1_16FlashAttnFwdSm90INS1_25CollectiveMainloopFwdSm90ILi2EN4cute5tupleIJNS5_1CILi1EEES8_S8_EEENS6_IJNS7_ILi128EEENS7_ILi224EEESA_EEELi128ENS_12float_e4m3_tEfNS_4arch4Sm90ELb0ELb1ELb0ELb1ELb0ELb1ELb0ELb1ELb1ELb0ELb0ELb0EEENS1_21CollectiveEpilogueFwdINS6_IJSA_SA_SB_EEES9_NS_10bfloat16_tESF_Li256ELb1ELb0ELb0ELb1EEENS1_36VarlenDynamicPersistentTileSchedulerILi128ELi224ELi256ELi128ELb0ELb0ELb1ELb1ELb0ELb1EEEEEEEEEvNT_6ParamsE)
        /*005c*/ 	.word	0x00000000


	//----- nvinfo : EIATTR_REGCOUNT
	.align		4
.L_26:
        /*0060*/ 	.byte	0x04, 0x2f
        /*0062*/ 	.short	(.L_28 - .L_27)
	.align		4
.L_27:
        /*0064*/ 	.word	index@(_ZN7cutlass13device_kernelIN5flash11enable_sm90INS1_16FlashAttnFwdSm90INS1_25CollectiveMainloopFwdSm90ILi2EN4cute5tupleIJNS5_1CILi1EEES8_S8_EEENS6_IJNS7_ILi128EEENS7_ILi224EEESA_EEELi128ENS_12float_e4m3_tEfNS_4arch4Sm90ELb0ELb1ELb0ELb1ELb0ELb0ELb0ELb1ELb1ELb0ELb0ELb0EEENS1_21CollectiveEpilogueFwdINS6_IJSA_SA_SB_EEES9_NS_10bfloat16_tESF_Li256ELb1ELb0ELb0ELb1EEENS1_36VarlenDynamicPersistentTileSchedulerILi128ELi224ELi256ELi128ELb0ELb0ELb1ELb1ELb0ELb1EEEEEEEEEvNT_6ParamsE)
        /*0068*/ 	.word	0x00000004


	//----- nvinfo : EIATTR_FRAME_SIZE
	.align		4
.L_28:
        /*006c*/ 	.byte	0x04, 0x11
        /*006e*/ 	.short	(.L_30 - .L_29)
	.align		4
.L_29:
        /*0070*/ 	.word	index@(_ZN7cutlass13device_kernelIN5flash11enable_sm90INS1_16FlashAttnFwdSm90INS1_25CollectiveMainloopFwdSm90ILi2EN4cute5tupleIJNS5_1CILi1EEES8_S8_EEENS6_IJNS7_ILi128EEENS7_ILi224EEESA_EEELi128ENS_12float_e4m3_tEfNS_4arch4Sm90ELb0ELb1ELb0ELb1ELb0ELb0ELb0ELb1ELb1ELb0ELb0ELb0EEENS1_21CollectiveEpilogueFwdINS6_IJSA_SA_SB_EEES9_NS_10bfloat16_tESF_Li256ELb1ELb0ELb0ELb1EEENS1_36VarlenDynamicPersistentTileSchedulerILi128ELi224ELi256ELi128ELb0ELb0ELb1ELb1ELb0ELb1EEEEEEEEEvNT_6ParamsE)
        /*0074*/ 	.word	0x00000000


	//----- nvinfo : EIATTR_REGCOUNT
	.align		4
.L_30:
        /*0078*/ 	.byte	0x04, 0x2f
        /*007a*/ 	.short	(.L_32 - .L_31)
	.align		4
.L_31:
        /*007c*/ 	.word	index@(_ZN7cutlass13device_kernelIN5flash11enable_sm90INS1_16FlashAttnFwdSm90INS1_25CollectiveMainloopFwdSm90ILi2EN4cute5tupleIJNS5_1CILi1EEES8_S8_EEENS6_IJNS7_ILi128EEENS7_ILi224EEESA_EEELi128ENS_12float_e4m3_tEfNS_4arch4Sm90ELb0ELb1ELb0ELb0ELb0ELb0ELb0ELb1ELb1ELb0ELb0ELb0EEENS1_21CollectiveEpilogueFwdINS6_IJSA_SA_SB_EEES9_NS_10bfloat16_tESF_Li256ELb0ELb0ELb0ELb1EEENS1_30DynamicPersistentTileSchedulerILi256ELi128ELb0ELb0ELb1EEEEEEEEEvNT_6ParamsE)
        /*0080*/ 	.word	0x00000004


	//----- nvinfo : EIATTR_FRAME_SIZE
	.align		4
.L_32:
        /*0084*/ 	.byte	0x04, 0x11
        /*0086*/ 	.short	(.L_34 - .L_33)
	.align		4
.L_33:
        /*0088*/ 	.word	index@(_ZN7cutlass13device_kernelIN5flash11enable_sm90INS1_16FlashAttnFwdSm90INS1_25CollectiveMainloopFwdSm90ILi2EN4cute5tupleIJNS5_1CILi1EEES8_S8_EEENS6_IJNS7_ILi128EEENS7_ILi224EEESA_EEELi128ENS_12float_e4m3_tEfNS_4arch4Sm90ELb0ELb1ELb0ELb0ELb0ELb0ELb0ELb1ELb1ELb0ELb0ELb0EEENS1_21CollectiveEpilogueFwdINS6_IJSA_SA_SB_EEES9_NS_10bfloat16_tESF_Li256ELb0ELb0ELb0ELb1EEENS1_30DynamicPersistentTileSchedulerILi256ELi128ELb0ELb0ELb1EEEEEEEEEvNT_6ParamsE)
        /*008c*/ 	.word	0x00000000


	//----- nvinfo : EIATTR_REGCOUNT
	.align		4
.L_34:
        /*0090*/ 	.byte	0x04, 0x2f
        /*0092*/ 	.short	(.L_36 - .L_35)
	.align		4
.L_35:
        /*0094*/ 	.word	index@(_ZN7cutlass13device_kernelIN5flash11enable_sm90INS1_16FlashAttnFwdSm90INS1_25CollectiveMainloopFwdSm90ILi2EN4cute5tupleIJNS5_1CILi1EEES8_S8_EEENS6_IJNS7_ILi128EEENS7_ILi224EEESA_EEELi128ENS_12float_e4m3_tEfNS_4arch4Sm90ELb0ELb0ELb0ELb1ELb0ELb1ELb0ELb1ELb1ELb0ELb0ELb0EEENS1_21CollectiveEpilogueFwdINS6_IJSA_SA_SB_EEES9_NS_10bfloat16_tESF_Li256ELb1ELb0ELb0ELb1EEENS1_36VarlenDynamicPersistentTileSchedulerILi128ELi224ELi256ELi128ELb0ELb0ELb1ELb0ELb1ELb1EEEEEEEEEvNT_6ParamsE)
        /*0098*/ 	.word	0x00000004


	//----- nvinfo : EIATTR_FRAME_SIZE
	.align		4
.L_36:
        /*009c*/ 	.byte	0x04, 0x11
        /*009e*/ 	.short	(.L_38 - .L_37)
	.align		4
.L_37:
        /*00a0*/ 	.word	index@(_ZN7cutlass13device_kernelIN5flash11enable_sm90INS1_16FlashAttnFwdSm90INS1_25CollectiveMainloopFwdSm90ILi2EN4cute5tupleIJNS5_1CILi1EEES8_S8_EEENS6_IJNS7_ILi128EEENS7_ILi224EEESA_EEELi128ENS_12float_e4m3_tEfNS_4arch4Sm90ELb0ELb0ELb0ELb1ELb0ELb1ELb0ELb1ELb1ELb0ELb0ELb0EEENS1_21CollectiveEpilogueFwdINS6_IJSA_SA_SB_EEES9_NS_10bfloat16_tESF_Li256ELb1ELb0ELb0ELb1EEENS1_36VarlenDynamicPersistentTileSchedulerILi128ELi224ELi256ELi128ELb0ELb0ELb1ELb0ELb1ELb1EEEEEEEEEvNT_6ParamsE)
        /*00a4*/ 	.word	0x00000000


	//----- nvinfo : EIATTR_REGCOUNT
	.align		4
.L_38:
        /*00a8*/ 	.byte	0x04, 0x2f
        /*00aa*/ 	.short	(.L_40 - .L_39)
	.align		4
.L_39:
        /*00ac*/ 	.word	index@(_ZN7cutlass13device_kernelIN5flash11enable_sm90INS1_16FlashAttnFwdSm90INS1_25CollectiveMainloopFwdSm90ILi2EN4cute5tupleIJNS5_1CILi1EEES8_S8_EEENS6_IJNS7_ILi128EEENS7_ILi224EEESA_EEELi128ENS_12float_e4m3_tEfNS_4arch4Sm90ELb0ELb0ELb0ELb1ELb0ELb0ELb0ELb1ELb1ELb0ELb0ELb0EEENS1_21CollectiveEpilogueFwdINS6_IJSA_SA_SB_EEES9_NS_10bfloat16_tESF_Li256ELb1ELb0ELb0ELb1EEENS1_36VarlenDynamicPersistentTileSchedulerILi128ELi224ELi256ELi128ELb0ELb0ELb1ELb0ELb1ELb1EEEEEEEEEvNT_6ParamsE)
        /*00b0*/ 	.word	0x00000004


	//----- nvinfo : EIATTR_FRAME_SIZE
	.align		4
.L_40:
        /*00b4*/ 	.byte	0x04, 0x11
        /*00b6*/ 	.short	(.L_42 - .L_41)
	.align		4
.L_41:
        /*00b8*/ 	.word	index@(_ZN7cutlass13device_kernelIN5flash11enable_sm90INS1_16FlashAttnFwdSm90INS1_25CollectiveMainloopFwdSm90ILi2EN4cute5tupleIJNS5_1CILi1EEES8_S8_EEENS6_IJNS7_ILi128EEENS7_ILi224EEESA_EEELi128ENS_12float_e4m3_tEfNS_4arch4Sm90ELb0ELb0ELb0ELb1ELb0ELb0ELb0ELb1ELb1ELb0ELb0ELb0EEENS1_21CollectiveEpilogueFwdINS6_IJSA_SA_SB_EEES9_NS_10bfloat16_tESF_Li256ELb1ELb0ELb0ELb1EEENS1_36VarlenDynamicPersistentTileSchedulerILi128ELi224ELi256ELi128ELb0ELb0ELb1ELb0ELb1ELb1EEEEEEEEEvNT_6ParamsE)
        /*00bc*/ 	.word	0x00000000


	//----- nvinfo : EIATTR_REGCOUNT
	.align		4
.L_42:
        /*00c0*/ 	.byte	0x04, 0x2f
        /*00c2*/ 	.short	(.L_44 - .L_43)
	.align		4
.L_43:
        /*00c4*/ 	.word	index@(_ZN7cutlass13device_kernelIN5flash11enable_sm90INS1_16FlashAttnFwdSm90INS1_25CollectiveMainloopFwdSm90ILi2EN4cute5tupleIJNS5_1CILi1EEES8_S8_EEENS6_IJNS7_ILi128EEENS7_ILi224EEESA_EEELi128ENS_12float_e4m3_tEfNS_4arch4Sm90ELb0ELb0ELb0ELb0ELb0ELb0ELb0ELb1ELb1ELb0ELb0ELb0EEENS1_21CollectiveEpilogueFwdINS6_IJSA_SA_SB_EEES9_NS_10bfloat16_tESF_Li256ELb0ELb0ELb0ELb1EEENS1_29StaticPersistentTileSchedulerILb0EEEEEEEEEvNT_6ParamsE)
        /*00c8*/ 	.word	0x00000004


	//----- nvinfo : EIATTR_FRAME_SIZE
	.align		4
.L_44:
        /*00cc*/ 	.byte	0x04, 0x11
        /*00ce*/ 	.short	(.L_46 - .L_45)
	.align		4
.L_45:
        /*00d0*/ 	.word	index@(_ZN7cutlass13device_kernelIN5flash11enable_sm90INS1_16FlashAttnFwdSm90INS1_25CollectiveMainloopFwdSm90ILi2EN4cute5tupleIJNS5_1CILi1EEES8_S8_EEENS6_IJNS7_ILi128EEENS7_ILi224EEESA_EEELi128ENS_12float_e4m3_tEfNS_4arch4Sm90ELb0ELb0ELb0ELb0ELb0ELb0ELb0ELb1ELb1ELb0ELb0ELb0EEENS1_21CollectiveEpilogueFwdINS6_IJSA_SA_SB_EEES9_NS_10bfloat16_tESF_Li256ELb0ELb0ELb0ELb1EEENS1_29StaticPersistentTileSchedulerILb0EEEEEEEEEvNT_6ParamsE)
        /*00d4*/ 	.word	0x00000000


	//----- nvinfo : EIATTR_MIN_STACK_SIZE
	.align		4
.L_46:
        /*00d8*/ 	.byte	0x04, 0x12
        /*00da*/ 	.short	(.L_48 - .L_47)
	.align		4
.L_47:
        /*00dc*/ 	.word	index@(_ZN7cutlass13device_kernelIN5flash11enable_sm90INS1_16FlashAttnFwdSm90INS1_25CollectiveMainloopFwdSm90ILi2EN4cute5tupleIJNS5_1CILi1EEES8_S8_EEENS6_IJNS7_ILi128EEENS7_ILi224EEESA_EEELi128ENS_12float_e4m3_tEfNS_4arch4Sm90ELb0ELb0ELb0ELb0ELb0ELb0ELb0ELb1ELb1ELb0ELb0ELb0EEENS1_21CollectiveEpilogueFwdINS6_IJSA_SA_SB_EEES9_NS_10bfloat16_tESF_Li256ELb0ELb0ELb0ELb1EEENS1_29StaticPersistentTileSchedulerILb0EEEEEEEEEvNT_6ParamsE)
        /*00e0*/ 	.word	0x00000000


	//----- nvinfo : EIATTR_MIN_STACK_SIZE
	.align		4
.L_48:
        /*00e4*/ 	.byte	0x04, 0x12
        /*00e6*/ 	.short	(.L_50 - .L_49)
	.align		4
.L_49:
        /*00e8*/ 	.word	index@(_ZN7cutlass13device_kernelIN5flash11enable_sm90INS1_16FlashAttnFwdSm90INS1_25CollectiveMainloopFwdSm90ILi2EN4cute5tupleIJNS5_1CILi1EEES8_S8_EEENS6_IJNS7_ILi128EEENS7_ILi224EEESA_EEELi128ENS_12float_e4m3_tEfNS_4arch4Sm90ELb0ELb0ELb0ELb1ELb0ELb0ELb0ELb1ELb1ELb0ELb0ELb0EEENS1_21CollectiveEpilogueFwdINS6_IJSA_SA_SB_EEES9_NS_10bfloat16_tESF_Li256ELb1ELb0ELb0ELb1EEENS1_36VarlenDynamicPersistentTileSchedulerILi128ELi224ELi256ELi128ELb0ELb0ELb1ELb0ELb1ELb1EEEEEEEEEvNT_6ParamsE)
        /*00ec*/ 	.word	0x00000000


	//----- nvinfo : EIATTR_MIN_STACK_SIZE
	.align		4
.L_50:
        /*00f0*/ 	.byte	0x04, 0x12
        /*00f2*/ 	.short	(.L_52 - .L_51)
	.align		4
.L_51:
        /*00f4*/ 	.word	index@(_ZN7cutlass13device_kernelIN5flash11enable_sm90INS1_16FlashAttnFwdSm90INS1_25CollectiveMainloopFwdSm90ILi2EN4cute5tupleIJNS5_1CILi1EEES8_S8_EEENS6_IJNS7_ILi128EEENS7_ILi224EEESA_EEELi128ENS_12float_e4m3_tEfNS_4arch4Sm90ELb0ELb0ELb0ELb1ELb0ELb1ELb0ELb1ELb1ELb0ELb0ELb0EEENS1_21CollectiveEpilogueFwdINS6_IJSA_SA_SB_EEES9_NS_10bfloat16_tESF_Li256ELb1ELb0ELb0ELb1EEENS1_36VarlenDynamicPersistentTileSchedulerILi128ELi224ELi256ELi128ELb0ELb0ELb1ELb0ELb1ELb1EEEEEEEEEvNT_6ParamsE)
        /*00f8*/ 	.word	0x00000000


	//----- nvinfo : EIATTR_MIN_STACK_SIZE
	.align		4
.L_52:
        /*00fc*/ 	.byte	0x04, 0x12
        /*00fe*/ 	.short	(.L_54 - .L_53)
	.align		4
.L_53:
        /*0100*/ 	.word	index@(_ZN7cutlass13device_kernelIN5flash11enable_sm90INS1_16FlashAttnFwdSm90INS1_25CollectiveMainloopFwdSm90ILi2EN4cute5tupleIJNS5_1CILi1EEES8_S8_EEENS6_IJNS7_ILi128EEENS7_ILi224EEESA_EEELi128ENS_12float_e4m3_tEfNS_4arch4Sm90ELb0ELb1ELb0ELb0ELb0ELb0ELb0ELb1ELb1ELb0ELb0ELb0EEENS1_21CollectiveEpilogueFwdINS6_IJSA_SA_SB_EEES9_NS_10bfloat16_tESF_Li256ELb0ELb0ELb0ELb1EEENS1_30DynamicPersistentTileSchedulerILi256ELi128ELb0ELb0ELb1EEEEEEEEEvNT_6ParamsE)
        /*0104*/ 	.word	0x00000000


	//----- nvinfo : EIATTR_MIN_STACK_SIZE
	.align		4
.L_54:
        /*0108*/ 	.byte	0x04, 0x12
        /*010a*/ 	.short	(.L_56 - .L_55)
	.align		4
.L_55:
        /*010c*/ 	.word	index@(_ZN7cutlass13device_kernelIN5flash11enable_sm90INS1_16FlashAttnFwdSm90INS1_25CollectiveMainloopFwdSm90ILi2EN4cute5tupleIJNS5_1CILi1EEES8_S8_EEENS6_IJNS7_ILi128EEENS7_ILi224EEESA_EEELi128ENS_12float_e4m3_tEfNS_4arch4Sm90ELb0ELb1ELb0ELb1ELb0ELb0ELb0ELb1ELb1ELb0ELb0ELb0EEENS1_21CollectiveEpilogueFwdINS6_IJSA_SA_SB_EEES9_NS_10bfloat16_tESF_Li256ELb1ELb0ELb0ELb1EEENS1_36VarlenDynamicPersistentTileSchedulerILi128ELi224ELi256ELi128ELb0ELb0ELb1ELb1ELb0ELb1EEEEEEEEEvNT_6ParamsE)
        /*0110*/ 	.word	0x00000000


	//----- nvinfo : EIATTR_MIN_STACK_SIZE
	.align		4
.L_56:
        /*0114*/ 	.byte	0x04, 0x12
        /*0116*/ 	.short	(.L_58 - .L_57)
	.align		4
.L_57:
        /*0118*/ 	.word	index@(_ZN7cutlass13device_kernelIN5flash11enable_sm90INS1_16FlashAttnFwdSm90INS1_25CollectiveMainloopFwdSm90ILi2EN4cute5tupleIJNS5_1CILi1EEES8_S8_EEENS6_IJNS7_ILi128EEENS7_ILi224EEESA_EEELi128ENS_12float_e4m3_tEfNS_4arch4Sm90ELb0ELb1ELb0ELb1ELb0ELb1ELb0ELb1ELb1ELb0ELb0ELb0EEENS1_21CollectiveEpilogueFwdINS6_IJSA_SA_SB_EEES9_NS_10bfloat16_tESF_Li256ELb1ELb0ELb0ELb1EEENS1_36VarlenDynamicPersistentTileSchedulerILi128ELi224ELi256ELi128ELb0ELb0ELb1ELb1ELb0ELb1EEEEEEEEEvNT_6ParamsE)
        /*011c*/ 	.word	0x00000000


	//----- nvinfo : EIATTR_MIN_STACK_SIZE
	.align		4
.L_58:
        /*0120*/ 	.byte	0x04, 0x12
        /*0122*/ 	.short	(.L_60 - .L_59)
	.align		4
.L_59:
        /*0124*/ 	.word	index@(_ZN7cutlass13device_kernelIN5flash11enable_sm90INS1_16FlashAttnFwdSm90INS1_25CollectiveMainloopFwdSm90ILi2EN4cute5tupleIJNS5_1CILi1EEES8_S8_EEENS6_IJNS7_ILi128EEENS7_ILi224EEESA_EEELi128ENS_12float_e4m3_tEfNS_4arch4Sm90ELb1ELb0ELb0ELb0ELb0ELb0ELb0ELb1ELb1ELb0ELb0ELb0EEENS1_21CollectiveEpilogueFwdINS6_IJSA_SA_SB_EEES9_NS_10bfloat16_tESF_Li256ELb0ELb0ELb0ELb1EEENS1_30DynamicPersistentTileSchedulerILi256ELi128ELb0ELb0ELb1EEEEEEEEEvNT_6ParamsE)
        /*0128*/ 	.word	0x00000000


	//----- nvinfo : EIATTR_MIN_STACK_SIZE
	.align		4
.L_60:
        /*012c*/ 	.byte	0x04, 0x12
        /*012e*/ 	.short	(.L_62 - .L_61)
	.align		4
.L_61:
        /*0130*/ 	.word	index@(_ZN7cutlass13device_kernelIN5flash11enable_sm90INS1_16FlashAttnFwdSm90INS1_25CollectiveMainloopFwdSm90ILi2EN4cute5tupleIJNS5_1CILi1EEES8_S8_EEENS6_IJNS7_ILi128EEENS7_ILi224EEESA_EEELi128ENS_12float_e4m3_tEfNS_4arch4Sm90ELb1ELb0ELb0ELb1ELb0ELb0ELb0ELb1ELb1ELb0ELb0ELb0EEENS1_21CollectiveEpilogueFwdINS6_IJSA_SA_SB_EEES9_NS_10bfloat16_tESF_Li256ELb1ELb0ELb0ELb1EEENS1_36VarlenDynamicPersistentTileSchedulerILi128ELi224ELi256ELi128ELb0ELb0ELb1ELb1ELb1ELb1EEEEEEEEEvNT_6ParamsE)
        /*0134*/ 	.word	0x00000000


	//----- nvinfo : EIATTR_MIN_STACK_SIZE
	.align		4
.L_62:
        /*0138*/ 	.byte	0x04, 0x12
        /*013a*/ 	.short	(.L_64 - .L_63)
	.align		4
.L_63:
        /*013c*/ 	.word	index@(_ZN7cutlass13device_kernelIN5flash11enable_sm90INS1_16FlashAttnFwdSm90INS1_25CollectiveMainloopFwdSm90ILi2EN4cute5tupleIJNS5_1CILi1EEES8_S8_EEENS6_IJNS7_ILi128EEENS7_ILi224EEESA_EEELi128ENS_12float_e4m3_tEfNS_4arch4Sm90ELb1ELb0ELb0ELb1ELb0ELb1ELb0ELb1ELb1ELb0ELb0ELb0EEENS1_21CollectiveEpilogueFwdINS6_IJSA_SA_SB_EEES9_NS_10bfloat16_tESF_Li256ELb1ELb0ELb0ELb1EEENS1_36VarlenDynamicPersistentTileSchedulerILi128ELi224ELi256ELi128ELb0ELb0ELb1ELb1ELb1ELb1EEEEEEEEEvNT_6ParamsE)
        /*0140*/ 	.word	0x00000000
.L_64:


//--------------------- .nv.compat                --------------------------
	.section	.nv.compat,"",@"SHT_CUDA_COMPAT_INFO"
	.align	4
        /*0000*/ 	.byte	0x02, 0x09, 0x01, 0x00, 0x02, 0x02, 0x01, 0x00, 0x02, 0x05, 0x05, 0x00, 0x03, 0x07, 0x01, 0x01
        /*0010*/ 	.byte	0x02, 0x03, 0x00, 0x00, 0x02, 0x06, 0x01, 0x00, 0x04, 0x0b, 0x08, 0x00, 0x09, 0x00, 0x00, 0x00
        /*0020*/ 	.byte	0x00, 0x00, 0x00, 0x00


//--------------------- .nv.info._ZN7cutlass13device_kernelIN5flash11enable_sm90INS1_16FlashAttnFwdSm90INS1_25CollectiveMainloopFwdSm90ILi2EN4cute5tupleIJNS5_1CILi1EEES8_S8_EEENS6_IJNS7_ILi128EEENS7_ILi224EEESA_EEELi128ENS_12float_e4m3_tEfNS_4arch4Sm90ELb0ELb0ELb0ELb0ELb0ELb0ELb0ELb1ELb1ELb0ELb0ELb0EEENS1_21CollectiveEpilogueFwdINS6_IJSA_SA_SB_EEES9_NS_10bfloat16_tESF_Li256ELb0ELb0ELb0ELb1EEENS1_29StaticPersistentTileSchedulerILb0EEEEEEEEEvNT_6ParamsE --------------------------
	.section	.nv.info._ZN7cutlass13device_kernelIN5flash11enable_sm90INS1_16FlashAttnFwdSm90INS1_25CollectiveMainloopFwdSm90ILi2EN4cute5tupleIJNS5_1CILi1EEES8_S8_EEENS6_IJNS7_ILi128EEENS7_ILi224EEESA_EEELi128ENS_12float_e4m3_tEfNS_4arch4Sm90ELb0ELb0ELb0ELb0ELb0ELb0ELb0ELb1ELb1ELb0ELb0ELb0EEENS1_21CollectiveEpilogueFwdINS6_IJSA_SA_SB_EEES9_NS_10bfloat16_tESF_Li256ELb0ELb0ELb0ELb1EEENS1_29StaticPersistentTileSchedulerILb0EEEEEEEEEvNT_6ParamsE,"",@"SHT_CUDA_INFO"
	.sectionflags	@""
	.align	4


	//----- nvinfo : EIATTR_CUDA_API_VERSION
	.align		4
        /*0000*/ 	.byte	0x04, 0x37
        /*0002*/ 	.short	(.L_66 - .L_65)
.L_65:
        /*0004*/ 	.word	0x00000082


	//----- nvinfo : EIATTR_KPARAM_INFO
	.align		4
.L_66:
        /*0008*/ 	.byte	0x04, 0x17
        /*000a*/ 	.short	(.L_68 - .L_67)
.L_67:
        /*000c*/ 	.word	0x00000000
        /*0010*/ 	.short	0x0000
        /*0012*/ 	.short	0x0000
        /*0014*/ 	.byte	0x00, 0xf0, 0x01, 0x2e


	//----- nvinfo : EIATTR_SPARSE_MMA_MASK
	.align		4
.L_68:
        /*0018*/ 	.byte	0x03, 0x50
        /*001a*/ 	.short	0x0000


	//----- nvinfo : EIATTR_MAXREG_COUNT
	.align		4
        /*001c*/ 	.byte	0x03, 0x1b
        /*001e*/ 	.short	0x00a8


	//----- nvinfo : EIATTR_MERCURY_ISA_VERSION
	.align		4
        /*0020*/ 	.byte	0x03, 0x5f
        /*0022*/ 	.short	0x0101


	//----- nvinfo : EIATTR_VRC_CTA_INIT_COUNT
	.align		4
        /*0024*/ 	.byte	0x02, 0x4a
	.zero		1
	.zero		1


	//----- nvinfo : EIATTR_EXIT_INSTR_OFFSETS
	.align		4
        /*0028*/ 	.byte	0x04, 0x1c
        /*002a*/ 	.short	(.L_70 - .L_69)


	//   ....[0]....
.L_69:
        /*002c*/ 	.word	0x00000010


	//----- nvinfo : EIATTR_MAX_THREADS
	.align		4
.L_70:
        /*0030*/ 	.byte	0x04, 0x05
        /*0032*/ 	.short	(.L_72 - .L_71)
.L_71:
        /*0034*/ 	.word	0x00000180
        /*0038*/ 	.word	0x00000001
        /*003c*/ 	.word	0x00000001


	//----- nvinfo : EIATTR_CBANK_PARAM_SIZE
	.align		4
.L_72:
        /*0040*/ 	.byte	0x03, 0x19
        /*0042*/ 	.short	0x0b80


	//----- nvinfo : EIATTR_PARAM_CBANK
	.align		4
        /*0044*/ 	.byte	0x04, 0x0a
        /*0046*/ 	.short	(.L_74 - .L_73)
	.align		4
.L_73:
        /*0048*/ 	.word	index@(.nv.constant0._ZN7cutlass13device_kernelIN5flash11enable_sm90INS1_16FlashAttnFwdSm90INS1_25CollectiveMainloopFwdSm90ILi2EN4cute5tupleIJNS5_1CILi1EEES8_S8_EEENS6_IJNS7_ILi128EEENS7_ILi224EEESA_EEELi128ENS_12float_e4m3_tEfNS_4arch4Sm90ELb0ELb0ELb0ELb0ELb0ELb0ELb0ELb1ELb1ELb0ELb0ELb0EEENS1_21CollectiveEpilogueFwdINS6_IJSA_SA_SB_EEES9_NS_10bfloat16_tESF_Li256ELb0ELb0ELb0ELb1EEENS1_29StaticPersistentTileSchedulerILb0EEEEEEEEEvNT_6ParamsE)
        /*004c*/ 	.short	0x0380
        /*004e*/ 	.short	0x0b80


	//----- nvinfo : EIATTR_SW_WAR
	.align		4
.L_74:
        /*0050*/ 	.byte	0x04, 0x36
        /*0052*/ 	.short	(.L_76 - .L_75)
.L_75:
        /*0054*/ 	.word	0x00000008
.L_76:


//--------------------- .nv.info._ZN7cutlass13device_kernelIN5flash11enable_sm90INS1_16FlashAttnFwdSm90INS1_25CollectiveMainloopFwdSm90ILi2EN4cute5tupleIJNS5_1CILi1EEES8_S8_EEENS6_IJNS7_ILi128EEENS7_ILi224EEESA_EEELi128ENS_12float_e4m3_tEfNS_4arch4Sm90ELb0ELb0ELb0ELb1ELb0ELb0ELb0ELb1ELb1ELb0ELb0ELb0EEENS1_21CollectiveEpilogueFwdINS6_IJSA_SA_SB_EEES9_NS_10bfloat16_tESF_Li256ELb1ELb0ELb0ELb1EEENS1_36VarlenDynamicPersistentTileSchedulerILi128ELi224ELi256ELi128ELb0ELb0ELb1ELb0ELb1ELb1EEEEEEEEEvNT_6ParamsE --------------------------
	.section	.nv.info._ZN7cutlass13device_kernelIN5flash11enable_sm90INS1_16FlashAttnFwdSm90INS1_25CollectiveMainloopFwdSm90ILi2EN4cute5tupleIJNS5_1CILi1EEES8_S8_EEENS6_IJNS7_ILi128EEENS7_ILi224EEESA_EEELi128ENS_12float_e4m3_tEfNS_4arch4Sm90ELb0ELb0ELb0ELb1ELb0ELb0ELb0ELb1ELb1ELb0ELb0ELb0EEENS1_21CollectiveEpilogueFwdINS6_IJSA_SA_SB_EEES9_NS_10bfloat16_tESF_Li256ELb1ELb0ELb0ELb1EEENS1_36VarlenDynamicPersistentTileSchedulerILi128ELi224ELi256ELi128ELb0ELb0ELb1ELb0ELb1ELb1EEEEEEEEEvNT_6ParamsE,"",@"SHT_CUDA_INFO"
	.sectionflags	@""
	.align	4


	//----- nvinfo : EIATTR_CUDA_API_VERSION
	.align		4
        /*0000*/ 	.byte	0x04, 0x37
        /*0002*/ 	.short	(.L_78 - .L_77)
.L_77:
        /*0004*/ 	.word	0x00000082


	//----- nvinfo : EIATTR_KPARAM_INFO
	.align		4
.L_78:
        /*0008*/ 	.byte	0x04, 0x17
        /*000a*/ 	.short	(.L_80 - .L_79)
.L_79:
        /*000c*/ 	.word	0x00000000
        /*0010*/ 	.short	0x0000
        /*0012*/ 	.short	0x0000
        /*0014*/ 	.byte	0x00, 0xf0, 0x01, 0x28


	//----- nvinfo : EIATTR_SPARSE_MMA_MASK
	.align		4
.L_80:
        /*0018*/ 	.byte	0x03, 0x50
        /*001a*/ 	.short	0x0000


	//----- nvinfo : EIATTR_MAXREG_COUNT
	.align		4
        /*001c*/ 	.byte	0x03, 0x1b
        /*001e*/ 	.short	0x00a8


	//----- nvinfo : EIATTR_MERCURY_ISA_VERSION
	.align		4
        /*0020*/ 	.byte	0x03, 0x5f
        /*0022*/ 	.short	0x0101


	//----- nvinfo : EIATTR_VRC_CTA_INIT_COUNT
	.align		4
        /*0024*/ 	.byte	0x02, 0x4a
	.zero		1
	.zero		1


	//----- nvinfo : EIATTR_EXIT_INSTR_OFFSETS
	.align		4
        /*0028*/ 	.byte	0x04, 0x1c
        /*002a*/ 	.short	(.L_82 - .L_81)


	//   ....[0]....
.L_81:
        /*002c*/ 	.word	0x00000010


	//----- nvinfo : EIATTR_MAX_THREADS
	.align		4
.L_82:
        /*0030*/ 	.byte	0x04, 0x05
        /*0032*/ 	.short	(.L_84 - .L_83)
.L_83:
        /*0034*/ 	.word	0x00000180
        /*0038*/ 	.word	0x00000001
        /*003c*/ 	.word	0x00000001


	//----- nvinfo : EIATTR_CBANK_PARAM_SIZE
	.align		4
.L_84:
        /*0040*/ 	.byte	0x03, 0x19
        /*0042*/ 	.short	0x0a00


	//----- nvinfo : EIATTR_PARAM_CBANK
	.align		4
        /*0044*/ 	.byte	0x04, 0x0a
        /*0046*/ 	.short	(.L_86 - .L_85)
	.align		4
.L_85:
        /*0048*/ 	.word	index@(.nv.constant0._ZN7cutlass13device_kernelIN5flash11enable_sm90INS1_16FlashAttnFwdSm90INS1_25CollectiveMainloopFwdSm90ILi2EN4cute5tupleIJNS5_1CILi1EEES8_S8_EEENS6_IJNS7_ILi128EEENS7_ILi224EEESA_EEELi128ENS_12float_e4m3_tEfNS_4arch4Sm90ELb0ELb0ELb0ELb1ELb0ELb0ELb0ELb1ELb1ELb0ELb0ELb0EEENS1_21CollectiveEpilogueFwdINS6_IJSA_SA_SB_EEES9_NS_10bfloat16_tESF_Li256ELb1ELb0ELb0ELb1EEENS1_36VarlenDynamicPersistentTileSchedulerILi128ELi224ELi256ELi128ELb0ELb0ELb1ELb0ELb1ELb1EEEEEEEEEvNT_6ParamsE)
        /*004c*/ 	.short	0x0380
        /*004e*/ 	.short	0x0a00


	//----- nvinfo : EIATTR_SW_WAR
	.align		4
.L_86:
        /*0050*/ 	.byte	0x04, 0x36
        /*0052*/ 	.short	(.L_88 - .L_87)
.L_87:
        /*0054*/ 	.word	0x00000008
.L_88:


//--------------------- .nv.info._ZN7cutlass13device_kernelIN5flash11enable_sm90INS1_16FlashAttnFwdSm90INS1_25CollectiveMainloopFwdSm90ILi2EN4cute5tupleIJNS5_1CILi1EEES8_S8_EEENS6_IJNS7_ILi128EEENS7_ILi224EEESA_EEELi128ENS_12float_e4m3_tEfNS_4arch4Sm90ELb0ELb0ELb0ELb1ELb0ELb1ELb0ELb1ELb1ELb0ELb0ELb0EEENS1_21CollectiveEpilogueFwdINS6_IJSA_SA_SB_EEES9_NS_10bfloat16_tESF_Li256ELb1ELb0ELb0ELb1EEENS1_36VarlenDynamicPersistentTileSchedulerILi128ELi224ELi256ELi128ELb0ELb0ELb1ELb0ELb1ELb1EEEEEEEEEvNT_6ParamsE --------------------------
	.section	.nv.info._ZN7cutlass13device_kernelIN5flash11enable_sm90INS1_16FlashAttnFwdSm90INS1_25CollectiveMainloopFwdSm90ILi2EN4cute5tupleIJNS5_1CILi1EEES8_S8_EEENS6_IJNS7_ILi128EEENS7_ILi224EEESA_EEELi128ENS_12float_e4m3_tEfNS_4arch4Sm90ELb0ELb0ELb0ELb1ELb0ELb1ELb0ELb1ELb1ELb0ELb0ELb0EEENS1_21CollectiveEpilogueFwdINS6_IJSA_SA_SB_EEES9_NS_10bfloat16_tESF_Li256ELb1ELb0ELb0ELb1EEENS1_36VarlenDynamicPersistentTileSchedulerILi128ELi224ELi256ELi128ELb0ELb0ELb1ELb0ELb1ELb1EEEEEEEEEvNT_6ParamsE,"",@"SHT_CUDA_INFO"
	.sectionflags	@""
	.align	4


	//----- nvinfo : EIATTR_CUDA_API_VERSION
	.align		4
        /*0000*/ 	.byte	0x04, 0x37
        /*0002*/ 	.short	(.L_90 - .L_89)
.L_89:
        /*0004*/ 	.word	0x00000082


	//----- nvinfo : EIATTR_KPARAM_INFO
	.align		4
.L_90:
        /*0008*/ 	.byte	0x04, 0x17
        /*000a*/ 	.short	(.L_92 - .L_91)
.L_91:
        /*000c*/ 	.word	0x00000000
        /*0010*/ 	.short	0x0000
        /*0012*/ 	.short	0x0000
        /*0014*/ 	.byte	0x00, 0xf0, 0x01, 0x28


	//----- nvinfo : EIATTR_SPARSE_MMA_MASK
	.align		4
.L_92:
        /*0018*/ 	.byte	0x03, 0x50
        /*001a*/ 	.short	0x0000


	//----- nvinfo : EIATTR_MAXREG_COUNT
	.align		4
        /*001c*/ 	.byte	0x03, 0x1b
        /*001e*/ 	.short	0x00a8


	//----- nvinfo : EIATTR_MERCURY_ISA_VERSION
	.align		4
        /*0020*/ 	.byte	0x03, 0x5f
        /*0022*/ 	.short	0x0101


	//----- nvinfo : EIATTR_VRC_CTA_INIT_COUNT
	.align		4
        /*0024*/ 	.byte	0x02, 0x4a
	.zero		1
	.zero		1


	//----- nvinfo : EIATTR_EXIT_INSTR_OFFSETS
	.align		4
        /*0028*/ 	.byte	0x04, 0x1c
        /*002a*/ 	.short	(.L_94 - .L_93)


	//   ....[0]....
.L_93:
        /*002c*/ 	.word	0x00000010


	//----- nvinfo : EIATTR_MAX_THREADS
	.align		4
.L_94:
        /*0030*/ 	.byte	0x04, 0x05
        /*0032*/ 	.short	(.L_96 - .L_95)
.L_95:
        /*0034*/ 	.word	0x00000180
        /*0038*/ 	.word	0x00000001
        /*003c*/ 	.word	0x00000001


	//----- nvinfo : EIATTR_CBANK_PARAM_SIZE
	.align		4
.L_96:
        /*0040*/ 	.byte	0x03, 0x19
        /*0042*/ 	.short	0x0a00


	//----- nvinfo : EIATTR_PARAM_CBANK
	.align		4
        /*0044*/ 	.byte	0x04, 0x0a
        /*0046*/ 	.short	(.L_98 - .L_97)
	.align		4
.L_97:
        /*0048*/ 	.word	index@(.nv.constant0._ZN7cutlass13device_kernelIN5flash11enable_sm90INS1_16FlashAttnFwdSm90INS1_25CollectiveMainloopFwdSm90ILi2EN4cute5tupleIJNS5_1CILi1EEES8_S8_EEENS6_IJNS7_ILi128EEENS7_ILi224EEESA_EEELi128ENS_12float_e4m3_tEfNS_4arch4Sm90ELb0ELb0ELb0ELb1ELb0ELb1ELb0ELb1ELb1ELb0ELb0ELb0EEENS1_21CollectiveEpilogueFwdINS6_IJSA_SA_SB_EEES9_NS_10bfloat16_tESF_Li256ELb1ELb0ELb0ELb1EEENS1_36VarlenDynamicPersistentTileSchedulerILi128ELi224ELi256ELi128ELb0ELb0ELb1ELb0ELb1ELb1EEEEEEEEEvNT_6ParamsE)
        /*004c*/ 	.short	0x0380
        /*004e*/ 	.short	0x0a00


	//----- nvinfo : EIATTR_SW_WAR
	.align		4
.L_98:
        /*0050*/ 	.byte	0x04, 0x36
        /*0052*/ 	.short	(.L_100 - .L_99)
.L_99:
        /*0054*/ 	.word	0x00000008
.L_100:


//--------------------- .nv.info._ZN7cutlass13device_kernelIN5flash11enable_sm90INS1_16FlashAttnFwdSm90INS1_25CollectiveMainloopFwdSm90ILi2EN4cute5tupleIJNS5_1CILi1EEES8_S8_EEENS6_IJNS7_ILi128EEENS7_ILi224EEESA_EEELi128ENS_12float_e4m3_tEfNS_4arch4Sm90ELb0ELb1ELb0ELb0ELb0ELb0ELb0ELb1ELb1ELb0ELb0ELb0EEENS1_21CollectiveEpilogueFwdINS6_IJSA_SA_SB_EEES9_NS_10bfloat16_tESF_Li256ELb0ELb0ELb0ELb1EEENS1_30DynamicPersistentTileSchedulerILi256ELi128ELb0ELb0ELb1EEEEEEEEEvNT_6ParamsE --------------------------
	.section	.nv.info._ZN7cutlass13device_kernelIN5flash11enable_sm90INS1_16FlashAttnFwdSm90INS1_25CollectiveMainloopFwdSm90ILi2EN4cute5tupleIJNS5_1CILi1EEES8_S8_EEENS6_IJNS7_ILi128EEENS7_ILi224EEESA_EEELi128ENS_12float_e4m3_tEfNS_4arch4Sm90ELb0ELb1ELb0ELb0ELb0ELb0ELb0ELb1ELb1ELb0ELb0ELb0EEENS1_21CollectiveEpilogueFwdINS6_IJSA_SA_SB_EEES9_NS_10bfloat16_tESF_Li256ELb0ELb0ELb0ELb1EEENS1_30DynamicPersistentTileSchedulerILi256ELi128ELb0ELb0ELb1EEEEEEEEEvNT_6ParamsE,"",@"SHT_CUDA_INFO"
	.sectionflags	@""
	.align	4


	//----- nvinfo : EIATTR_CUDA_API_VERSION
	.align		4
        /*0000*/ 	.byte	0x04, 0x37
        /*0002*/ 	.short	(.L_102 - .L_101)
.L_101:
        /*0004*/ 	.word	0x00000082


	//----- nvinfo : EIATTR_KPARAM_INFO
	.align		4
.L_102:
        /*0008*/ 	.byte	0x04, 0x17
        /*000a*/ 	.short	(.L_104 - .L_103)
.L_103:
        /*000c*/ 	.word	0x00000000
        /*0010*/ 	.short	0x0000
        /*0012*/ 	.short	0x0000
        /*0014*/ 	.byte	0x00, 0xf0, 0x01, 0x2e


	//----- nvinfo : EIATTR_SPARSE_MMA_MASK
	.align		4
.L_104:
        /*0018*/ 	.byte	0x03, 0x50
        /*001a*/ 	.short	0x0000


	//----- nvinfo : EIATTR_MAXREG_COUNT
	.align		4
        /*001c*/ 	.byte	0x03, 0x1b
        /*001e*/ 	.short	0x00a8


	//----- nvinfo : EIATTR_MERCURY_ISA_VERSION
	.align		4
        /*0020*/ 	.byte	0x03, 0x5f
        /*0022*/ 	.short	0x0101


	//----- nvinfo : EIATTR_VRC_CTA_INIT_COUNT
	.align		4
        /*0024*/ 	.byte	0x02, 0x4a
	.zero		1
	.zero		1


	//----- nvinfo : EIATTR_EXIT_INSTR_OFFSETS
	.align		4
        /*0028*/ 	.byte	0x04, 0x1c
        /*002a*/ 	.short	(.L_106 - .L_105)


	//   ....[0]....
.L_105:
        /*002c*/ 	.word	0x00000010


	//----- nvinfo : EIATTR_MAX_THREADS
	.align		4
.L_106:
        /*0030*/ 	.byte	0x04, 0x05
        /*0032*/ 	.short	(.L_108 - .L_107)
.L_107:
        /*0034*/ 	.word	0x00000180
        /*0038*/ 	.word	0x00000001
        /*003c*/ 	.word	0x00000001


	//----- nvinfo : EIATTR_CBANK_PARAM_SIZE
	.align		4
.L_108:
        /*0040*/ 	.byte	0x03, 0x19
        /*0042*/ 	.short	0x0b80


	//----- nvinfo : EIATTR_PARAM_CBANK
	.align		4
        /*0044*/ 	.byte	0x04, 0x0a
        /*0046*/ 	.short	(.L_110 - .L_109)
	.align		4
.L_109:
        /*0048*/ 	.word	index@(.nv.constant0._ZN7cutlass13device_kernelIN5flash11enable_sm90INS1_16FlashAttnFwdSm90INS1_25CollectiveMainloopFwdSm90ILi2EN4cute5tupleIJNS5_1CILi1EEES8_S8_EEENS6_IJNS7_ILi128EEENS7_ILi224EEESA_EEELi128ENS_12float_e4m3_tEfNS_4arch4Sm90ELb0ELb1ELb0ELb0ELb0ELb0ELb0ELb1ELb1ELb0ELb0ELb0EEENS1_21CollectiveEpilogueFwdINS6_IJSA_SA_SB_EEES9_NS_10bfloat16_tESF_Li256ELb0ELb0ELb0ELb1EEENS1_30DynamicPersistentTileSchedulerILi256ELi128ELb0ELb0ELb1EEEEEEEEEvNT_6ParamsE)
        /*004c*/ 	.short	0x0380
        /*004e*/ 	.short	0x0b80


	//----- nvinfo : EIATTR_SW_WAR
	.align		4
.L_110:
        /*0050*/ 	.byte	0x04, 0x36
        /*0052*/ 	.short	(.L_112 - .L_111)
.L_111:
        /*0054*/ 	.word	0x00000008
.L_112:


//--------------------- .nv.info._ZN7cutlass13device_kernelIN5flash11enable_sm90INS1_16FlashAttnFwdSm90INS1_25CollectiveMainloopFwdSm90ILi2EN4cute5tupleIJNS5_1CILi1EEES8_S8_EEENS6_IJNS7_ILi128EEENS7_ILi224EEESA_EEELi128ENS_12float_e4m3_tEfNS_4arch4Sm90ELb0ELb1ELb0ELb1ELb0ELb0ELb0ELb1ELb1ELb0ELb0ELb0EEENS1_21CollectiveEpilogueFwdINS6_IJSA_SA_SB_EEES9_NS_10bfloat16_tESF_Li256ELb1ELb0ELb0ELb1EEENS1_36VarlenDynamicPersistentTileSchedulerILi128ELi224ELi256ELi128ELb0ELb0ELb1ELb1ELb0ELb1EEEEEEEEEvNT_6ParamsE --------------------------
	.section	.nv.info._ZN7cutlass13device_kernelIN5flash11enable_sm90INS1_16FlashAttnFwdSm90INS1_25CollectiveMainloopFwdSm90ILi2EN4cute5tupleIJNS5_1CILi1EEES8_S8_EEENS6_IJNS7_ILi128EEENS7_ILi224EEESA_EEELi128ENS_12float_e4m3_tEfNS_4arch4Sm90ELb0ELb1ELb0ELb1ELb0ELb0ELb0ELb1ELb1ELb0ELb0ELb0EEENS1_21CollectiveEpilogueFwdINS6_IJSA_SA_SB_EEES9_NS_10bfloat16_tESF_Li256ELb1ELb0ELb0ELb1EEENS1_36VarlenDynamicPersistentTileSchedulerILi128ELi224ELi256ELi128ELb0ELb0ELb1ELb1ELb0ELb1EEEEEEEEEvNT_6ParamsE,"",@"SHT_CUDA_INFO"
	.sectionflags	@""
	.align	4


	//----- nvinfo : EIATTR_CUDA_API_VERSION
	.align		4
        /*0000*/ 	.byte	0x04, 0x37
        /*0002*/ 	.short	(.L_114 - .L_113)
.L_113:
        /*0004*/ 	.word	0x00000082


	//----- nvinfo : EIATTR_KPARAM_INFO
	.align		4
.L_114:
        /*0008*/ 	.byte	0x04, 0x17
        /*000a*/ 	.short	(.L_116 - .L_115)
.L_115:
        /*000c*/ 	.word	0x00000000
        /*0010*/ 	.short	0x0000
        /*0012*/ 	.short	0x0000
        /*0014*/ 	.byte	0x00, 0xf0, 0x01, 0x28


	//----- nvinfo : EIATTR_SPARSE_MMA_MASK
	.align		4
.L_116:
        /*0018*/ 	.byte	0x03, 0x50
        /*001a*/ 	.short	0x0000


	//----- nvinfo : EIATTR_MAXREG_COUNT
	.align		4
        /*001c*/ 	.byte	0x03, 0x1b
        /*001e*/ 	.short	0x00a8


	//----- nvinfo : EIATTR_MERCURY_ISA_VERSION
	.align		4
        /*0020*/ 	.byte	0x03, 0x5f
        /*0022*/ 	.short	0x0101


	//----- nvinfo : EIATTR_VRC_CTA_INIT_COUNT
	.align		4
        /*0024*/ 	.byte	0x02, 0x4a
	.zero		1
	.zero		1


	//----- nvinfo : EIATTR_EXIT_INSTR_OFFSETS
	.align		4
        /*0028*/ 	.byte	0x04, 0x1c
        /*002a*/ 	.short	(.L_118 - .L_117)


	//   ....[0]....
.L_117:
        /*002c*/ 	.word	0x00000010


	//----- nvinfo : EIATTR_MAX_THREADS
	.align		4
.L_118:
        /*0030*/ 	.byte	0x04, 0x05
        /*0032*/ 	.short	(.L_120 - .L_119)
.L_119:
        /*0034*/ 	.word	0x00000180
        /*0038*/ 	.word	0x00000001
        /*003c*/ 	.word	0x00000001


	//----- nvinfo : EIATTR_CBANK_PARAM_SIZE
	.align		4
.L_120:
        /*0040*/ 	.byte	0x03, 0x19
        /*0042*/ 	.short	0x0a00


	//----- nvinfo : EIATTR_PARAM_CBANK
	.align		4
        /*0044*/ 	.byte	0x04, 0x0a
        /*0046*/ 	.short	(.L_122 - .L_121)
	.align		4
.L_121:
        /*0048*/ 	.word	index@(.nv.constant0._ZN7cutlass13device_kernelIN5flash11enable_sm90INS1_16FlashAttnFwdSm90INS1_25CollectiveMainloopFwdSm90ILi2EN4cute5tupleIJNS5_1CILi1EEES8_S8_EEENS6_IJNS7_ILi128EEENS7_ILi224EEESA_EEELi128ENS_12float_e4m3_tEfNS_4arch4Sm90ELb0ELb1ELb0ELb1ELb0ELb0ELb0ELb1ELb1ELb0ELb0ELb0EEENS1_21CollectiveEpilogueFwdINS6_IJSA_SA_SB_EEES9_NS_10bfloat16_tESF_Li256ELb1ELb0ELb0ELb1EEENS1_36VarlenDynamicPersistentTileSchedulerILi128ELi224ELi256ELi128ELb0ELb0ELb1ELb1ELb0ELb1EEEEEEEEEvNT_6ParamsE)
        /*004c*/ 	.short	0x0380
        /*004e*/ 	.short	0x0a00


	//----- nvinfo : EIATTR_SW_WAR
	.align		4
.L_122:
        /*0050*/ 	.byte	0x04, 0x36
        /*0052*/ 	.short	(.L_124 - .L_123)
.L_123:
        /*0054*/ 	.word	0x00000008
.L_124:


//--------------------- .nv.info._ZN7cutlass13device_kernelIN5flash11enable_sm90INS1_16FlashAttnFwdSm90INS1_25CollectiveMainloopFwdSm90ILi2EN4cute5tupleIJNS5_1CILi1EEES8_S8_EEENS6_IJNS7_ILi128EEENS7_ILi224EEESA_EEELi128ENS_12float_e4m3_tEfNS_4arch4Sm90ELb0ELb1ELb0ELb1ELb0ELb1ELb0ELb1ELb1ELb0ELb0ELb0EEENS1_21CollectiveEpilogueFwdINS6_IJSA_SA_SB_EEES9_NS_10bfloat16_tESF_Li256ELb1ELb0ELb0ELb1EEENS1_36VarlenDynamicPersistentTileSchedulerILi128ELi224ELi256ELi128ELb0ELb0ELb1ELb1ELb0ELb1EEEEEEEEEvNT_6ParamsE --------------------------
	.section	.nv.info._ZN7cutlass13device_kernelIN5flash11enable_sm90INS1_16FlashAttnFwdSm90INS1_25CollectiveMainloopFwdSm90ILi2EN4cute5tupleIJNS5_1CILi1EEES8_S8_EEENS6_IJNS7_ILi128EEENS7_ILi224EEESA_EEELi128ENS_12float_e4m3_tEfNS_4arch4Sm90ELb0ELb1ELb0ELb1ELb0ELb1ELb0ELb1ELb1ELb0ELb0ELb0EEENS1_21CollectiveEpilogueFwdINS6_IJSA_SA_SB_EEES9_NS_10bfloat16_tESF_Li256ELb1ELb0ELb0ELb1EEENS1_36VarlenDynamicPersistentTileSchedulerILi128ELi224ELi256ELi128ELb0ELb0ELb1ELb1ELb0ELb1EEEEEEEEEvNT_6ParamsE,"",@"SHT_CUDA_INFO"
	.sectionflags	@""
	.align	4


	//----- nvinfo : EIATTR_CUDA_API_VERSION
	.align		4
        /*0000*/ 	.byte	0x04, 0x37
        /*0002*/ 	.short	(.L_126 - .L_125)
.L_125:
        /*0004*/ 	.word	0x00000082


	//----- nvinfo : EIATTR_KPARAM_INFO
	.align		4
.L_126:
        /*0008*/ 	.byte	0x04, 0x17
        /*000a*/ 	.short	(.L_128 - .L_127)
.L_127:
        /*000c*/ 	.word	0x00000000
        /*0010*/ 	.short	0x0000
        /*0012*/ 	.short	0x0000
        /*0014*/ 	.byte	0x00, 0xf0, 0x01, 0x28


	//----- nvinfo : EIATTR_SPARSE_MMA_MASK
	.align		4
.L_128:
        /*0018*/ 	.byte	0x03, 0x50
        /*001a*/ 	.short	0x0000


	//----- nvinfo : EIATTR_MAXREG_COUNT
	.align		4
        /*001c*/ 	.byte	0x03, 0x1b
        /*001e*/ 	.short	0x00a8


	//----- nvinfo : EIATTR_MERCURY_ISA_VERSION
	.align		4
        /*0020*/ 	.byte	0x03, 0x5f
        /*0022*/ 	.short	0x0101


	//----- nvinfo : EIATTR_VRC_CTA_INIT_COUNT
	.align		4
        /*0024*/ 	.byte	0x02, 0x4a
	.zero		1
	.zero		1


	//----- nvinfo : EIATTR_EXIT_INSTR_OFFSETS
	.align		4
        /*0028*/ 	.byte	0x04, 0x1c
        /*002a*/ 	.short	(.L_130 - .L_129)


	//   ....[0]....
.L_129:
        /*002c*/ 	.word	0x00000010


	//----- nvinfo : EIATTR_MAX_THREADS
	.align		4
.L_130:
        /*0030*/ 	.byte	0x04, 0x05
        /*0032*/ 	.short	(.L_132 - .L_131)
.L_131:
        /*0034*/ 	.word	0x00000180
        /*0038*/ 	.word	0x00000001
        /*003c*/ 	.word	0x00000001


	//----- nvinfo : EIATTR_CBANK_PARAM_SIZE
	.align		4
.L_132:
        /*0040*/ 	.byte	0x03, 0x19
        /*0042*/ 	.short	0x0a00


	//----- nvinfo : EIATTR_PARAM_CBANK
	.align		4
        /*0044*/ 	.byte	0x04, 0x0a
        /*0046*/ 	.short	(.L_134 - .L_133)
	.align		4
.L_133:
        /*0048*/ 	.word	index@(.nv.constant0._ZN7cutlass13device_kernelIN5flash11enable_sm90INS1_16FlashAttnFwdSm90INS1_25CollectiveMainloopFwdSm90ILi2EN4cute5tupleIJNS5_1CILi1EEES8_S8_EEENS6_IJNS7_ILi128EEENS7_ILi224EEESA_EEELi128ENS_12float_e4m3_tEfNS_4arch4Sm90ELb0ELb1ELb0ELb1ELb0ELb1ELb0ELb1ELb1ELb0ELb0ELb0EEENS1_21CollectiveEpilogueFwdINS6_IJSA_SA_SB_EEES9_NS_10bfloat16_tESF_Li256ELb1ELb0ELb0ELb1EEENS1_36VarlenDynamicPersistentTileSchedulerILi128ELi224ELi256ELi128ELb0ELb0ELb1ELb1ELb0ELb1EEEEEEEEEvNT_6ParamsE)
        /*004c*/ 	.short	0x0380
        /*004e*/ 	.short	0x0a00


	//----- nvinfo : EIATTR_SW_WAR
	.align		4
.L_134:
        /*0050*/ 	.byte	0x04, 0x36
        /*0052*/ 	.short	(.L_136 - .L_135)
.L_135:
        /*0054*/ 	.word	0x00000008
.L_136:


//--------------------- .nv.info._ZN7cutlass13device_kernelIN5flash11enable_sm90INS1_16FlashAttnFwdSm90INS1_25CollectiveMainloopFwdSm90ILi2EN4cute5tupleIJNS5_1CILi1EEES8_S8_EEENS6_IJNS7_ILi128EEENS7_ILi224EEESA_EEELi128ENS_12float_e4m3_tEfNS_4arch4Sm90ELb1ELb0ELb0ELb0ELb0ELb0ELb0ELb1ELb1ELb0ELb0ELb0EEENS1_21CollectiveEpilogueFwdINS6_IJSA_SA_SB_EEES9_NS_10bfloat16_tESF_Li256ELb0ELb0ELb0ELb1EEENS1_30DynamicPersistentTileSchedulerILi256ELi128ELb0ELb0ELb1EEEEEEEEEvNT_6ParamsE --------------------------
	.section	.nv.info._ZN7cutlass13device_kernelIN5flash11enable_sm90INS1_16FlashAttnFwdSm90INS1_25CollectiveMainloopFwdSm90ILi2EN4cute5tupleIJNS5_1CILi1EEES8_S8_EEENS6_IJNS7_ILi128EEENS7_ILi224EEESA_EEELi128ENS_12float_e4m3_tEfNS_4arch4Sm90ELb1ELb0ELb0ELb0ELb0ELb0ELb0ELb1ELb1ELb0ELb0ELb0EEENS1_21CollectiveEpilogueFwdINS6_IJSA_SA_SB_EEES9_NS_10bfloat16_tESF_Li256ELb0ELb0ELb0ELb1EEENS1_30DynamicPersistentTileSchedulerILi256ELi128ELb0ELb0ELb1EEEEEEEEEvNT_6ParamsE,"",@"SHT_CUDA_INFO"
	.sectionflags	@""
	.align	4


	//----- nvinfo : EIATTR_CUDA_API_VERSION
	.align		4
        /*0000*/ 	.byte	0x04, 0x37
        /*0002*/ 	.short	(.L_138 - .L_137)
.L_137:
        /*0004*/ 	.word	0x00000082


	//----- nvinfo : EIATTR_KPARAM_INFO
	.align		4
.L_138:
        /*0008*/ 	.byte	0x04, 0x17
        /*000a*/ 	.short	(.L_140 - .L_139)
.L_139:
        /*000c*/ 	.word	0x00000000
        /*0010*/ 	.short	0x0000
        /*0012*/ 	.short	0x0000
        /*0014*/ 	.byte	0x00, 0xf0, 0x01, 0x2e


	//----- nvinfo : EIATTR_SPARSE_MMA_MASK
	.align		4
.L_140:
        /*0018*/ 	.byte	0x03, 0x50
        /*001a*/ 	.short	0x0000


	//----- nvinfo : EIATTR_MAXREG_COUNT
	.align		4
        /*001c*/ 	.byte	0x03, 0x1b
        /*001e*/ 	.short	0x00a8


	//----- nvinfo : EIATTR_MERCURY_ISA_VERSION
	.align		4
        /*0020*/ 	.byte	0x03, 0x5f
        /*0022*/ 	.short	0x0101


	//----- nvinfo : EIATTR_VRC_CTA_INIT_COUNT
	.align		4
        /*0024*/ 	.byte	0x02, 0x4a
	.zero		1
	.zero		1


	//----- nvinfo : EIATTR_EXIT_INSTR_OFFSETS
	.align		4
        /*0028*/ 	.byte	0x04, 0x1c
        /*002a*/ 	.short	(.L_142 - .L_141)


	//   ....[0]....
.L_141:
        /*002c*/ 	.word	0x00000010


	//----- nvinfo : EIATTR_MAX_THREADS
	.align		4
.L_142:
        /*0030*/ 	.byte	0x04, 0x05
        /*0032*/ 	.short	(.L_144 - .L_143)
.L_143:
        /*0034*/ 	.word	0x00000180
        /*0038*/ 	.word	0x00000001
        /*003c*/ 	.word	0x00000001


	//----- nvinfo : EIATTR_CBANK_PARAM_SIZE
	.align		4
.L_144:
        /*0040*/ 	.byte	0x03, 0x19
        /*0042*/ 	.short	0x0b80


	//----- nvinfo : EIATTR_PARAM_CBANK
	.align		4
        /*0044*/ 	.byte	0x04, 0x0a
        /*0046*/ 	.short	(.L_146 - .L_145)
	.align		4
.L_145:
        /*0048*/ 	.word	index@(.nv.constant0._ZN7cutlass13device_kernelIN5flash11enable_sm90INS1_16FlashAttnFwdSm90INS1_25CollectiveMainloopFwdSm90ILi2EN4cute5tupleIJNS5_1CILi1EEES8_S8_EEENS6_IJNS7_ILi128EEENS7_ILi224EEESA_EEELi128ENS_12float_e4m3_tEfNS_4arch4Sm90ELb1ELb0ELb0ELb0ELb0ELb0ELb0ELb1ELb1ELb0ELb0ELb0EEENS1_21CollectiveEpilogueFwdINS6_IJSA_SA_SB_EEES9_NS_10bfloat16_tESF_Li256ELb0ELb0ELb0ELb1EEENS1_30DynamicPersistentTileSchedulerILi256ELi128ELb0ELb0ELb1EEEEEEEEEvNT_6ParamsE)
        /*004c*/ 	.short	0x0380
        /*004e*/ 	.short	0x0b80


	//----- nvinfo : EIATTR_SW_WAR
	.align		4
.L_146:
        /*0050*/ 	.byte	0x04, 0x36
        /*0052*/ 	.short	(.L_148 - .L_147)
.L_147:
        /*0054*/ 	.word	0x00000008
.L_148:


//--------------------- .nv.info._ZN7cutlass13device_kernelIN5flash11enable_sm90INS1_16FlashAttnFwdSm90INS1_25CollectiveMainloopFwdSm90ILi2EN4cute5tupleIJNS5_1CILi1EEES8_S8_EEENS6_IJNS7_ILi128EEENS7_ILi224EEESA_EEELi128ENS_12float_e4m3_tEfNS_4arch4Sm90ELb1ELb0ELb0ELb1ELb0ELb0ELb0ELb1ELb1ELb0ELb0ELb0EEENS1_21CollectiveEpilogueFwdINS6_IJSA_SA_SB_EEES9_NS_10bfloat16_tESF_Li256ELb1ELb0ELb0ELb1EEENS1_36VarlenDynamicPersistentTileSchedulerILi128ELi224ELi256ELi128ELb0ELb0ELb1ELb1ELb1ELb1EEEEEEEEEvNT_6ParamsE --------------------------
	.section	.nv.info._ZN7cutlass13device_kernelIN5flash11enable_sm90INS1_16FlashAttnFwdSm90INS1_25CollectiveMainloopFwdSm90ILi2EN4cute5tupleIJNS5_1CILi1EEES8_S8_EEENS6_IJNS7_ILi128EEENS7_ILi224EEESA_EEELi128ENS_12float_e4m3_tEfNS_4arch4Sm90ELb1ELb0ELb0ELb1ELb0ELb0ELb0ELb1ELb1ELb0ELb0ELb0EEENS1_21CollectiveEpilogueFwdINS6_IJSA_SA_SB_EEES9_NS_10bfloat16_tESF_Li256ELb1ELb0ELb0ELb1EEENS1_36VarlenDynamicPersistentTileSchedulerILi128ELi224ELi256ELi128ELb0ELb0ELb1ELb1ELb1ELb1EEEEEEEEEvNT_6ParamsE,"",@"SHT_CUDA_INFO"
	.sectionflags	@""
	.align	4


	//----- nvinfo : EIATTR_CUDA_API_VERSION
	.align		4
        /*0000*/ 	.byte	0x04, 0x37
        /*0002*/ 	.short	(.L_150 - .L_149)
.L_149:
        /*0004*/ 	.word	0x00000082


	//----- nvinfo : EIATTR_KPARAM_INFO
	.align		4
.L_150:
        /*0008*/ 	.byte	0x04, 0x17
        /*000a*/ 	.short	(.L_152 - .L_151)
.L_151:
        /*000c*/ 	.word	0x00000000
        /*0010*/ 	.short	0x0000
        /*0012*/ 	.short	0x0000
        /*0014*/ 	.byte	0x00, 0xf0, 0x01, 0x28


	//----- nvinfo : EIATTR_SPARSE_MMA_MASK
	.align		4
.L_152:
        /*0018*/ 	.byte	0x03, 0x50
        /*001a*/ 	.short	0x0000


	//----- nvinfo : EIATTR_MAXREG_COUNT
	.align		4
        /*001c*/ 	.byte	0x03, 0x1b
        /*001e*/ 	.short	0x00a8


	//----- nvinfo : EIATTR_MERCURY_ISA_VERSION
	.align		4
        /*0020*/ 	.byte	0x03, 0x5f
        /*0022*/ 	.short	0x0101


	//----- nvinfo : EIATTR_VRC_CTA_INIT_COUNT
	.align		4
        /*0024*/ 	.byte	0x02, 0x4a
	.zero		1
	.zero		1


	//----- nvinfo : EIATTR_EXIT_INSTR_OFFSETS
	.align		4
        /*0028*/ 	.byte	0x04, 0x1c
        /*002a*/ 	.short	(.L_154 - .L_153)


	//   ....[0]....
.L_153:
        /*002c*/ 	.word	0x00000010


	//----- nvinfo : EIATTR_MAX_THREADS
	.align		4
.L_154:
        /*0030*/ 	.byte	0x04, 0x05
        /*0032*/ 	.short	(.L_156 - .L_155)
.L_155:
        /*0034*/ 	.word	0x00000180
        /*0038*/ 	.word	0x00000001
        /*003c*/ 	.word	0x00000001


	//----- nvinfo : EIATTR_CBANK_PARAM_SIZE
	.align		4
.L_156:
        /*0040*/ 	.byte	0x03, 0x19
        /*0042*/ 	.short	0x0a00


	//----- nvinfo : EIATTR_PARAM_CBANK
	.align		4
        /*0044*/ 	.byte	0x04, 0x0a
        /*0046*/ 	.short	(.L_158 - .L_157)
	.align		4
.L_157:
        /*0048*/ 	.word	index@(.nv.constant0._ZN7cutlass13device_kernelIN5flash11enable_sm90INS1_16FlashAttnFwdSm90INS1_25CollectiveMainloopFwdSm90ILi2EN4cute5tupleIJNS5_1CILi1EEES8_S8_EEENS6_IJNS7_ILi128EEENS7_ILi224EEESA_EEELi128ENS_12float_e4m3_tEfNS_4arch4Sm90ELb1ELb0ELb0ELb1ELb0ELb0ELb0ELb1ELb1ELb0ELb0ELb0EEENS1_21CollectiveEpilogueFwdINS6_IJSA_SA_SB_EEES9_NS_10bfloat16_tESF_Li256ELb1ELb0ELb0ELb1EEENS1_36VarlenDynamicPersistentTileSchedulerILi128ELi224ELi256ELi128ELb0ELb0ELb1ELb1ELb1ELb1EEEEEEEEEvNT_6ParamsE)
        /*004c*/ 	.short	0x0380
        /*004e*/ 	.short	0x0a00


	//----- nvinfo : EIATTR_SW_WAR
	.align		4
.L_158:
        /*0050*/ 	.byte	0x04, 0x36
        /*0052*/ 	.short	(.L_160 - .L_159)
.L_159:
        /*0054*/ 	.word	0x00000008
.L_160:


//--------------------- .nv.info._ZN7cutlass13device_kernelIN5flash11enable_sm90INS1_16FlashAttnFwdSm90INS1_25CollectiveMainloopFwdSm90ILi2EN4cute5tupleIJNS5_1CILi1EEES8_S8_EEENS6_IJNS7_ILi128EEENS7_ILi224EEESA_EEELi128ENS_12float_e4m3_tEfNS_4arch4Sm90ELb1ELb0ELb0ELb1ELb0ELb1ELb0ELb1ELb1ELb0ELb0ELb0EEENS1_21CollectiveEpilogueFwdINS6_IJSA_SA_SB_EEES9_NS_10bfloat16_tESF_Li256ELb1ELb0ELb0ELb1EEENS1_36VarlenDynamicPersistentTileSchedulerILi128ELi224ELi256ELi128ELb0ELb0ELb1ELb1ELb1ELb1EEEEEEEEEvNT_6ParamsE --------------------------
	.section	.nv.info._ZN7cutlass13device_kernelIN5flash11enable_sm90INS1_16FlashAttnFwdSm90INS1_25CollectiveMainloopFwdSm90ILi2EN4cute5tupleIJNS5_1CILi1EEES8_S8_EEENS6_IJNS7_ILi128EEENS7_ILi224EEESA_EEELi128ENS_12float_e4m3_tEfNS_4arch4Sm90ELb1ELb0ELb0ELb1ELb0ELb1ELb0ELb1ELb1ELb0ELb0ELb0EEENS1_21CollectiveEpilogueFwdINS6_IJSA_SA_SB_EEES9_NS_10bfloat16_tESF_Li256ELb1ELb0ELb0ELb1EEENS1_36VarlenDynamicPersistentTileSchedulerILi128ELi224ELi256ELi128ELb0ELb0ELb1ELb1ELb1ELb1EEEEEEEEEvNT_6ParamsE,"",@"SHT_CUDA_INFO"
	.sectionflags	@""
	.align	4


	//----- nvinfo : EIATTR_CUDA_API_VERSION
	.align		4
        /*0000*/ 	.byte	0x04, 0x37
        /*0002*/ 	.short	(.L_162 - .L_161)
.L_161:
        /*0004*/ 	.word	0x00000082


	//----- nvinfo : EIATTR_KPARAM_INFO
	.align		4
.L_162:
        /*0008*/ 	.byte	0x04, 0x17
        /*000a*/ 	.short	(.L_164 - .L_163)
.L_163:
        /*000c*/ 	.word	0x00000000
        /*0010*/ 	.short	0x0000
        /*0012*/ 	.short	0x0000
        /*0014*/ 	.byte	0x00, 0xf0, 0x01, 0x28


	//----- nvinfo : EIATTR_SPARSE_MMA_MASK
	.align		4
.L_164:
        /*0018*/ 	.byte	0x03, 0x50
        /*001a*/ 	.short	0x0000


	//----- nvinfo : EIATTR_MAXREG_COUNT
	.align		4
        /*001c*/ 	.byte	0x03, 0x1b
        /*001e*/ 	.short	0x00a8


	//----- nvinfo : EIATTR_MERCURY_ISA_VERSION
	.align		4
        /*0020*/ 	.byte	0x03, 0x5f
        /*0022*/ 	.short	0x0101


	//----- nvinfo : EIATTR_VRC_CTA_INIT_COUNT
	.align		4
        /*0024*/ 	.byte	0x02, 0x4a
	.zero		1
	.zero		1


	//----- nvinfo : EIATTR_EXIT_INSTR_OFFSETS
	.align		4
        /*0028*/ 	.byte	0x04, 0x1c
        /*002a*/ 	.short	(.L_166 - .L_165)


	//   ....[0]....
.L_165:
        /*002c*/ 	.word	0x00000010


	//----- nvinfo : EIATTR_MAX_THREADS
	.align		4
.L_166:
        /*0030*/ 	.byte	0x04, 0x05
        /*0032*/ 	.short	(.L_168 - .L_167)
.L_167:
        /*0034*/ 	.word	0x00000180
        /*0038*/ 	.word	0x00000001
        /*003c*/ 	.word	0x00000001


	//----- nvinfo : EIATTR_CBANK_PARAM_SIZE
	.align		4
.L_168:
        /*0040*/ 	.byte	0x03, 0x19
        /*0042*/ 	.short	0x0a00


	//----- nvinfo : EIATTR_PARAM_CBANK
	.align		4
        /*0044*/ 	.byte	0x04, 0x0a
        /*0046*/ 	.short	(.L_170 - .L_169)
	.align		4
.L_169:
        /*0048*/ 	.word	index@(.nv.constant0._ZN7cutlass13device_kernelIN5flash11enable_sm90INS1_16FlashAttnFwdSm90INS1_25CollectiveMainloopFwdSm90ILi2EN4cute5tupleIJNS5_1CILi1EEES8_S8_EEENS6_IJNS7_ILi128EEENS7_ILi224EEESA_EEELi128ENS_12float_e4m3_tEfNS_4arch4Sm90ELb1ELb0ELb0ELb1ELb0ELb1ELb0ELb1ELb1ELb0ELb0ELb0EEENS1_21CollectiveEpilogueFwdINS6_IJSA_SA_SB_EEES9_NS_10bfloat16_tESF_Li256ELb1ELb0ELb0ELb1EEENS1_36VarlenDynamicPersistentTileSchedulerILi128ELi224ELi256ELi128ELb0ELb0ELb1ELb1ELb1ELb1EEEEEEEEEvNT_6ParamsE)
        /*004c*/ 	.short	0x0380
        /*004e*/ 	.short	0x0a00


	//----- nvinfo : EIATTR_SW_WAR
	.align		4
.L_170:
        /*0050*/ 	.byte	0x04, 0x36
        /*0052*/ 	.short	(.L_172 - .L_171)
.L_171:
        /*0054*/ 	.word	0x00000008
.L_172:


//--------------------- .nv.callgraph             --------------------------
	.section	.nv.callgraph,"",@"SHT_CUDA_CALLGRAPH"
	.align	4
	.sectionentsize	8
	.align		4
        /*0000*/ 	.word	0x00000000
	.align		4
        /*0004*/ 	.word	0xffffffff
	.align		4
        /*0008*/ 	.word	0x00000000
	.align		4
        /*000c*/ 	.word	0xfffffffe
	.align		4
        /*0010*/ 	.word	0x00000000
	.align		4
        /*0014*/ 	.word	0xfffffffd
	.align		4
        /*0018*/ 	.word	0x00000000
	.align		4
        /*001c*/ 	.word	0xfffffffc


//--------------------- .nv.constant4             --------------------------
	.section	.nv.constant4,"a",@progbits
	.align	8
	.align		8
.nv.constant4:
        /*0000*/ 	.dword	_ZN66_INTERNAL_c361ca79_30_flash_fwd_hdim128_e4m3_sm90_cu_f3e6f9ee_29504cuda3std3__45__cpo5beginE
	.align		8
        /*0008*/ 	.dword	_ZN66_INTERNAL_c361ca79_30_flash_fwd_hdim128_e4m3_sm90_cu_f3e6f9ee_29504cuda3std3__45__cpo3endE
	.align		8
        /*0010*/ 	.dword	_ZN66_INTERNAL_c361ca79_30_flash_fwd_hdim128_e4m3_sm90_cu_f3e6f9ee_29504cuda3std3__45__cpo6cbeginE
	.align		8
        /*0018*/ 	.dword	_ZN66_INTERNAL_c361ca79_30_flash_fwd_hdim128_e4m3_sm90_cu_f3e6f9ee_29504cuda3std3__45__cpo4cendE
	.align		8
        /*0020*/ 	.dword	_ZN66_INTERNAL_c361ca79_30_flash_fwd_hdim128_e4m3_sm90_cu_f3e6f9ee_29504cuda3std3__468_GLOBAL__N__c361ca79_30_flash_fwd_hdim128_e4m3_sm90_cu_f3e6f9ee_29506ignoreE
	.align		8
        /*0028*/ 	.dword	_ZN66_INTERNAL_c361ca79_30_flash_fwd_hdim128_e4m3_sm90_cu_f3e6f9ee_29504cuda3std3__419piecewise_constructE
	.align		8
        /*0030*/ 	.dword	_ZN66_INTERNAL_c361ca79_30_flash_fwd_hdim128_e4m3_sm90_cu_f3e6f9ee_29504cuda3std3__48in_placeE
	.align		8
        /*0038*/ 	.dword	_ZN66_INTERNAL_c361ca79_30_flash_fwd_hdim128_e4m3_sm90_cu_f3e6f9ee_29504cuda3std6ranges3__45__cpo4swapE
	.align		8
        /*0040*/ 	.dword	_ZN66_INTERNAL_c361ca79_30_flash_fwd_hdim128_e4m3_sm90_cu_f3e6f9ee_29504cuda3std6ranges3__45__cpo9iter_moveE
	.align		8
        /*0048*/ 	.dword	_ZN66_INTERNAL_c361ca79_30_flash_fwd_hdim128_e4m3_sm90_cu_f3e6f9ee_29504cute7productE
	.align		8
        /*0050*/ 	.dword	_ZN66_INTERNAL_c361ca79_30_flash_fwd_hdim128_e4m3_sm90_cu_f3e6f9ee_29504cute1_E


//--------------------- .text._ZN7cutlass13device_kernelIN5flash11enable_sm90INS1_16FlashAttnFwdSm90INS1_25CollectiveMainloopFwdSm90ILi2EN4cute5tupleIJNS5_1CILi1EEES8_S8_EEENS6_IJNS7_ILi128EEENS7_ILi224EEESA_EEELi128ENS_12float_e4m3_tEfNS_4arch4Sm90ELb0ELb0ELb0ELb0ELb0ELb0ELb0ELb1ELb1ELb0ELb0ELb0EEENS1_21CollectiveEpilogueFwdINS6_IJSA_SA_SB_EEES9_NS_10bfloat16_tESF_Li256ELb0ELb0ELb0ELb1EEENS1_29StaticPersistentTileSchedulerILb0EEEEEEEEEvNT_6ParamsE --------------------------
	.section	.text._ZN7cutlass13device_kernelIN5flash11enable_sm90INS1_16FlashAttnFwdSm90INS1_25CollectiveMainloopFwdSm90ILi2EN4cute5tupleIJNS5_1CILi1EEES8_S8_EEENS6_IJNS7_ILi128EEENS7_ILi224EEESA_EEELi128ENS_12float_e4m3_tEfNS_4arch4Sm90ELb0ELb0ELb0ELb0ELb0ELb0ELb0ELb1ELb1ELb0ELb0ELb0EEENS1_21CollectiveEpilogueFwdINS6_IJSA_SA_SB_EEES9_NS_10bfloat16_tESF_Li256ELb0ELb0ELb0ELb1EEENS1_29StaticPersistentTileSchedulerILb0EEEEEEEEEvNT_6ParamsE,"ax",@progbits
	.align	128
.text._ZN7cutlass13device_kernelIN5flash11enable_sm90INS1_16FlashAttnFwdSm90INS1_25CollectiveMainloopFwdSm90ILi2EN4cute5tupleIJNS5_1CILi1EEES8_S8_EEENS6_IJNS7_ILi128EEENS7_ILi224EEESA_EEELi128ENS_12float_e4m3_tEfNS_4arch4Sm90ELb0ELb0ELb0ELb0ELb0ELb0ELb0ELb1ELb1ELb0ELb0ELb0EEENS1_21CollectiveEpilogueFwdINS6_IJSA_SA_SB_EEES9_NS_10bfloat16_tESF_Li256ELb0ELb0ELb0ELb1EEENS1_29StaticPersistentTileSchedulerILb0EEEEEEEEEvNT_6ParamsE:
        .type           _ZN7cutlass13device_kernelIN5flash11enable_sm90INS1_16FlashAttnFwdSm90INS1_25CollectiveMainloopFwdSm90ILi2EN4cute5tupleIJNS5_1CILi1EEES8_S8_EEENS6_IJNS7_ILi128EEENS7_ILi224EEESA_EEELi128ENS_12float_e4m3_tEfNS_4arch4Sm90ELb0ELb0ELb0ELb0ELb0ELb0ELb0ELb1ELb1ELb0ELb0ELb0EEENS1_21CollectiveEpilogueFwdINS6_IJSA_SA_SB_EEES9_NS_10bfloat16_tESF_Li256ELb0ELb0ELb0ELb1EEENS1_29StaticPersistentTileSchedulerILb0EEEEEEEEEvNT_6ParamsE,@function
        .size           _ZN7cutlass13device_kernelIN5flash11enable_sm90INS1_16FlashAttnFwdSm90INS1_25CollectiveMainloopFwdSm90ILi2EN4cute5tupleIJNS5_1CILi1EEES8_S8_EEENS6_IJNS7_ILi128EEENS7_ILi224EEESA_EEELi128ENS_12float_e4m3_tEfNS_4arch4Sm90ELb0ELb0ELb0ELb0ELb0ELb0ELb0ELb1ELb1ELb0ELb0ELb0EEENS1_21CollectiveEpilogueFwdINS6_IJSA_SA_SB_EEES9_NS_10bfloat16_tESF_Li256ELb0ELb0ELb0ELb1EEENS1_29StaticPersistentTileSchedulerILb0EEEEEEEEEvNT_6ParamsE,(.L_x_9 - _ZN7cutlass13device_kernelIN5flash11enable_sm90INS1_16FlashAttnFwdSm90INS1_25CollectiveMainloopFwdSm90ILi2EN4cute5tupleIJNS5_1CILi1EEES8_S8_EEENS6_IJNS7_ILi128EEENS7_ILi224EEESA_EEELi128ENS_12float_e4m3_tEfNS_4arch4Sm90ELb0ELb0ELb0ELb0ELb0ELb0ELb0ELb1ELb1ELb0ELb0ELb0EEENS1_21CollectiveEpilogueFwdINS6_IJSA_SA_SB_EEES9_NS_10bfloat16_tESF_Li256ELb0ELb0ELb0ELb1EEENS1_29StaticPersistentTileSchedulerILb0EEEEEEEEEvNT_6ParamsE)
        .other          _ZN7cutlass13device_kernelIN5flash11enable_sm90INS1_16FlashAttnFwdSm90INS1_25CollectiveMainloopFwdSm90ILi2EN4cute5tupleIJNS5_1CILi1EEES8_S8_EEENS6_IJNS7_ILi128EEENS7_ILi224EEESA_EEELi128ENS_12float_e4m3_tEfNS_4arch4Sm90ELb0ELb0ELb0ELb0ELb0ELb0ELb0ELb1ELb1ELb0ELb0ELb0EEENS1_21CollectiveEpilogueFwdINS6_IJSA_SA_SB_EEES9_NS_10bfloat16_tESF_Li256ELb0ELb0ELb0ELb1EEENS1_29StaticPersistentTileSchedulerILb0EEEEEEEEEvNT_6ParamsE,@"STO_CUDA_ENTRY STV_DEFAULT"
_ZN7cutlass13device_kernelIN5flash11enable_sm90INS1_16FlashAttnFwdSm90INS1_25CollectiveMainloopFwdSm90ILi2EN4cute5tupleIJNS5_1CILi1EEES8_S8_EEENS6_IJNS7_ILi128EEENS7_ILi224EEESA_EEELi128ENS_12float_e4m3_tEfNS_4arch4Sm90ELb0ELb0ELb0ELb0ELb0ELb0ELb0ELb1ELb1ELb0ELb0ELb0EEENS1_21CollectiveEpilogueFwdINS6_IJSA_SA_SB_EEES9_NS_10bfloat16_tESF_Li256ELb0ELb0ELb0ELb1EEENS1_29StaticPersistentTileSchedulerILb0EEEEEEEEEvNT_6ParamsE:
[----:B------:R-:W-:Y:S01]  /*0000*/  LDC R1, c[0x0][0x37c] ;  /* 0x0000df00ff017b82 */ /* 0x000fe20000000800 */
[----:B------:R-:W-:Y:S05]  /*0010*/  EXIT ;  /* 0x000000000000794d */ /* 0x000fea0003800000 */
.L_x_0:
[----:B------:R-:W-:-:S00]  /*0020*/  BRA `(.L_x_0) ;  /* 0xfffffffc00fc7947 */ /* 0x000fc0000383ffff */
[----:B------:R-:W-:-:S00]  /*0030*/  NOP ;  /* 0x0000000000007918 */ /* 0x000fc00000000000 */
        /* <DEDUP_REMOVED lines=12> */
.L_x_9:


//--------------------- .text._ZN7cutlass13device_kernelIN5flash11enable_sm90INS1_16FlashAttnFwdSm90INS1_25CollectiveMainloopFwdSm90ILi2EN4cute5tupleIJNS5_1CILi1EEES8_S8_EEENS6_IJNS7_ILi128EEENS7_ILi224EEESA_EEELi128ENS_12float_e4m3_tEfNS_4arch4Sm90ELb0ELb0ELb0ELb1ELb0ELb0ELb0ELb1ELb1ELb0ELb0ELb0EEENS1_21CollectiveEpilogueFwdINS6_IJSA_SA_SB_EEES9_NS_10bfloat16_tESF_Li256ELb1ELb0ELb0ELb1EEENS1_36VarlenDynamicPersistentTileSchedulerILi128ELi224ELi256ELi128ELb0ELb0ELb1ELb0ELb1ELb1EEEEEEEEEvNT_6ParamsE --------------------------
	.section	.text._ZN7cutlass13device_kernelIN5flash11enable_sm90INS1_16FlashAttnFwdSm90INS1_25CollectiveMainloopFwdSm90ILi2EN4cute5tupleIJNS5_1CILi1EEES8_S8_EEENS6_IJNS7_ILi128EEENS7_ILi224EEESA_EEELi128ENS_12float_e4m3_tEfNS_4arch4Sm90ELb0ELb0ELb0ELb1ELb0ELb0ELb0ELb1ELb1ELb0ELb0ELb0EEENS1_21CollectiveEpilogueFwdINS6_IJSA_SA_SB_EEES9_NS_10bfloat16_tESF_Li256ELb1ELb0ELb0ELb1EEENS1_36VarlenDynamicPersistentTileSchedulerILi128ELi224ELi256ELi128ELb0ELb0ELb1ELb0ELb1ELb1EEEEEEEEEvNT_6ParamsE,"ax",@progbits
	.align	128
.text._ZN7cutlass13device_kernelIN5flash11enable_sm90INS1_16FlashAttnFwdSm90INS1_25CollectiveMainloopFwdSm90ILi2EN4cute5tupleIJNS5_1CILi1EEES8_S8_EEENS6_IJNS7_ILi128EEENS7_ILi224EEESA_EEELi128ENS_12float_e4m3_tEfNS_4arch4Sm90ELb0ELb0ELb0ELb1ELb0ELb0ELb0ELb1ELb1ELb0ELb0ELb0EEENS1_21CollectiveEpilogueFwdINS6_IJSA_SA_SB_EEES9_NS_10bfloat16_tESF_Li256ELb1ELb0ELb0ELb1EEENS1_36VarlenDynamicPersistentTileSchedulerILi128ELi224ELi256ELi128ELb0ELb0ELb1ELb0ELb1ELb1EEEEEEEEEvNT_6ParamsE:
        .type           _ZN7cutlass13device_kernelIN5flash11enable_sm90INS1_16FlashAttnFwdSm90INS1_25CollectiveMainloopFwdSm90ILi2EN4cute5tupleIJNS5_1CILi1EEES8_S8_EEENS6_IJNS7_ILi128EEENS7_ILi224EEESA_EEELi128ENS_12float_e4m3_tEfNS_4arch4Sm90ELb0ELb0ELb0ELb1ELb0ELb0ELb0ELb1ELb1ELb0ELb0ELb0EEENS1_21CollectiveEpilogueFwdINS6_IJSA_SA_SB_EEES9_NS_10bfloat16_tESF_Li256ELb1ELb0ELb0ELb1EEENS1_36VarlenDynamicPersistentTileSchedulerILi128ELi224ELi256ELi128ELb0ELb0ELb1ELb0ELb1ELb1EEEEEEEEEvNT_6ParamsE,@function
        .size           _ZN7cutlass13device_kernelIN5flash11enable_sm90INS1_16FlashAttnFwdSm90INS1_25CollectiveMainloopFwdSm90ILi2EN4cute5tupleIJNS5_1CILi1EEES8_S8_EEENS6_IJNS7_ILi128EEENS7_ILi224EEESA_EEELi128ENS_12float_e4m3_tEfNS_4arch4Sm90ELb0ELb0ELb0ELb1ELb0ELb0ELb0ELb1ELb1ELb0ELb0ELb0EEENS1_21CollectiveEpilogueFwdINS6_IJSA_SA_SB_EEES9_NS_10bfloat16_tESF_Li256ELb1ELb0ELb0ELb1EEENS1_36VarlenDynamicPersistentTileSchedulerILi128ELi224ELi256ELi128ELb0ELb0ELb1ELb0ELb1ELb1EEEEEEEEEvNT_6ParamsE,(.L_x_10 - _ZN7cutlass13device_kernelIN5flash11enable_sm90INS1_16FlashAttnFwdSm90INS1_25CollectiveMainloopFwdSm90ILi2EN4cute5tupleIJNS5_1CILi1EEES8_S8_EEENS6_IJNS7_ILi128EEENS7_ILi224EEESA_EEELi128ENS_12float_e4m3_tEfNS_4arch4Sm90ELb0ELb0ELb0ELb1ELb0ELb0ELb0ELb1ELb1ELb0ELb0ELb0EEENS1_21CollectiveEpilogueFwdINS6_IJSA_SA_SB_EEES9_NS_10bfloat16_tESF_Li256ELb1ELb0ELb0ELb1EEENS1_36VarlenDynamicPersistentTileSchedulerILi128ELi224ELi256ELi128ELb0ELb0ELb1ELb0ELb1ELb1EEEEEEEEEvNT_6ParamsE)
        .other          _ZN7cutlass13device_kernelIN5flash11enable_sm90INS1_16FlashAttnFwdSm90INS1_25CollectiveMainloopFwdSm90ILi2EN4cute5tupleIJNS5_1CILi1EEES8_S8_EEENS6_IJNS7_ILi128EEENS7_ILi224EEESA_EEELi128ENS_12float_e4m3_tEfNS_4arch4Sm90ELb0ELb0ELb0ELb1ELb0ELb0ELb0ELb1ELb1ELb0ELb0ELb0EEENS1_21CollectiveEpilogueFwdINS6_IJSA_SA_SB_EEES9_NS_10bfloat16_tESF_Li256ELb1ELb0ELb0ELb1EEENS1_36VarlenDynamicPersistentTileSchedulerILi128ELi224ELi256ELi128ELb0ELb0ELb1ELb0ELb1ELb1EEEEEEEEEvNT_6ParamsE,@"STO_CUDA_ENTRY STV_DEFAULT"
_ZN7cutlass13device_kernelIN5flash11enable_sm90INS1_16FlashAttnFwdSm90INS1_25CollectiveMainloopFwdSm90ILi2EN4cute5tupleIJNS5_1CILi1EEES8_S8_EEENS6_IJNS7_ILi128EEENS7_ILi224EEESA_EEELi128ENS_12float_e4m3_tEfNS_4arch4Sm90ELb0ELb0ELb0ELb1ELb0ELb0ELb0ELb1ELb1ELb0ELb0ELb0EEENS1_21CollectiveEpilogueFwdINS6_IJSA_SA_SB_EEES9_NS_10bfloat16_tESF_Li256ELb1ELb0ELb0ELb1EEENS1_36VarlenDynamicPersistentTileSchedulerILi128ELi224ELi256ELi128ELb0ELb0ELb1ELb0ELb1ELb1EEEEEEEEEvNT_6ParamsE:
[----:B------:R-:W-:Y:S01]  /*0000*/  LDC R1, c[0x0][0x37c] ;  /* 0x0000df00ff017b82 */ /* 0x000fe20000000800 */
[----:B------:R-:W-:Y:S05]  /*0010*/  EXIT ;  /* 0x000000000000794d */ /* 0x000fea0003800000 */
.L_x_1:
        /* <DEDUP_REMOVED lines=14> */
.L_x_10:


//--------------------- .text._ZN7cutlass13device_kernelIN5flash11enable_sm90INS1_16FlashAttnFwdSm90INS1_25CollectiveMainloopFwdSm90ILi2EN4cute5tupleIJNS5_1CILi1EEES8_S8_EEENS6_IJNS7_ILi128EEENS7_ILi224EEESA_EEELi128ENS_12float_e4m3_tEfNS_4arch4Sm90ELb0ELb0ELb0ELb1ELb0ELb1ELb0ELb1ELb1ELb0ELb0ELb0EEENS1_21CollectiveEpilogueFwdINS6_IJSA_SA_SB_EEES9_NS_10bfloat16_tESF_Li256ELb1ELb0ELb0ELb1EEENS1_36VarlenDynamicPersistentTileSchedulerILi128ELi224ELi256ELi128ELb0ELb0ELb1ELb0ELb1ELb1EEEEEEEEEvNT_6ParamsE --------------------------
	.section	.text._ZN7cutlass13device_kernelIN5flash11enable_sm90INS1_16FlashAttnFwdSm90INS1_25CollectiveMainloopFwdSm90ILi2EN4cute5tupleIJNS5_1CILi1EEES8_S8_EEENS6_IJNS7_ILi128EEENS7_ILi224EEESA_EEELi128ENS_12float_e4m3_tEfNS_4arch4Sm90ELb0ELb0ELb0ELb1ELb0ELb1ELb0ELb1ELb1ELb0ELb0ELb0EEENS1_21CollectiveEpilogueFwdINS6_IJSA_SA_SB_EEES9_NS_10bfloat16_tESF_Li256ELb1ELb0ELb0ELb1EEENS1_36VarlenDynamicPersistentTileSchedulerILi128ELi224ELi256ELi128ELb0ELb0ELb1ELb0ELb1ELb1EEEEEEEEEvNT_6ParamsE,"ax",@progbits
	.align	128
.text._ZN7cutlass13device_kernelIN5flash11enable_sm90INS1_16FlashAttnFwdSm90INS1_25CollectiveMainloopFwdSm90ILi2EN4cute5tupleIJNS5_1CILi1EEES8_S8_EEENS6_IJNS7_ILi128EEENS7_ILi224EEESA_EEELi128ENS_12float_e4m3_tEfNS_4arch4Sm90ELb0ELb0ELb0ELb1ELb0ELb1ELb0ELb1ELb1ELb0ELb0ELb0EEENS1_21CollectiveEpilogueFwdINS6_IJSA_SA_SB_EEES9_NS_10bfloat16_tESF_Li256ELb1ELb0ELb0ELb1EEENS1_36VarlenDynamicPersistentTileSchedulerILi128ELi224ELi256ELi128ELb0ELb0ELb1ELb0ELb1ELb1EEEEEEEEEvNT_6ParamsE:
        .type           _ZN7cutlass13device_kernelIN5flash11enable_sm90INS1_16FlashAttnFwdSm90INS1_25CollectiveMainloopFwdSm90ILi2EN4cute5tupleIJNS5_1CILi1EEES8_S8_EEENS6_IJNS7_ILi128EEENS7_ILi224EEESA_EEELi128ENS_12float_e4m3_tEfNS_4arch4Sm90ELb0ELb0ELb0ELb1ELb0ELb1ELb0ELb1ELb1ELb0ELb0ELb0EEENS1_21CollectiveEpilogueFwdINS6_IJSA_SA_SB_EEES9_NS_10bfloat16_tESF_Li256ELb1ELb0ELb0ELb1EEENS1_36VarlenDynamicPersistentTileSchedulerILi128ELi224ELi256ELi128ELb0ELb0ELb1ELb0ELb1ELb1EEEEEEEEEvNT_6ParamsE,@function
        .size           _ZN7cutlass13device_kernelIN5flash11enable_sm90INS1_16FlashAttnFwdSm90INS1_25CollectiveMainloopFwdSm90ILi2EN4cute5tupleIJNS5_1CILi1EEES8_S8_EEENS6_IJNS7_ILi128EEENS7_ILi224EEESA_EEELi128ENS_12float_e4m3_tEfNS_4arch4Sm90ELb0ELb0ELb0ELb1ELb0ELb1ELb0ELb1ELb1ELb0ELb0ELb0EEENS1_21CollectiveEpilogueFwdINS6_IJSA_SA_SB_EEES9_NS_10bfloat16_tESF_Li256ELb1ELb0ELb0ELb1EEENS1_36VarlenDynamicPersistentTileSchedulerILi128ELi224ELi256ELi128ELb0ELb0ELb1ELb0ELb1ELb1EEEEEEEEEvNT_6ParamsE,(.L_x_11 - _ZN7cutlass13device_kernelIN5flash11enable_sm90INS1_16FlashAttnFwdSm90INS1_25CollectiveMainloopFwdSm90ILi2EN4cute5tupleIJNS5_1CILi1EEES8_S8_EEENS6_IJNS7_ILi128EEENS7_ILi224EEESA_EEELi128ENS_12float_e4m3_tEfNS_4arch4Sm90ELb0ELb0ELb0ELb1ELb0ELb1ELb0ELb1ELb1ELb0ELb0ELb0EEENS1_21CollectiveEpilogueFwdINS6_IJSA_SA_SB_EEES9_NS_10bfloat16_tESF_Li256ELb1ELb0ELb0ELb1EEENS1_36VarlenDynamicPersistentTileSchedulerILi128ELi224ELi256ELi128ELb0ELb0ELb1ELb0ELb1ELb1EEEEEEEEEvNT_6ParamsE)
        .other          _ZN7cutlass13device_kernelIN5flash11enable_sm90INS1_16FlashAttnFwdSm90INS1_25CollectiveMainloopFwdSm90ILi2EN4cute5tupleIJNS5_1CILi1EEES8_S8_EEENS6_IJNS7_ILi128EEENS7_ILi224EEESA_EEELi128ENS_12float_e4m3_tEfNS_4arch4Sm90ELb0ELb0ELb0ELb1ELb0ELb1ELb0ELb1ELb1ELb0ELb0ELb0EEENS1_21CollectiveEpilogueFwdINS6_IJSA_SA_SB_EEES9_NS_10bfloat16_tESF_Li256ELb1ELb0ELb0ELb1EEENS1_36VarlenDynamicPersistentTileSchedulerILi128ELi224ELi256ELi128ELb0ELb0ELb1ELb0ELb1ELb1EEEEEEEEEvNT_6ParamsE,@"STO_CUDA_ENTRY STV_DEFAULT"
_ZN7cutlass13device_kernelIN5flash11enable_sm90INS1_16FlashAttnFwdSm90INS1_25CollectiveMainloopFwdSm90ILi2EN4cute5tupleIJNS5_1CILi1EEES8_S8_EEENS6_IJNS7_ILi128EEENS7_ILi224EEESA_EEELi128ENS_12float_e4m3_tEfNS_4arch4Sm90ELb0ELb0ELb0ELb1ELb0ELb1ELb0ELb1ELb1ELb0ELb0ELb0EEENS1_21CollectiveEpilogueFwdINS6_IJSA_SA_SB_EEES9_NS_10bfloat16_tESF_Li256ELb1ELb0ELb0ELb1EEENS1_36VarlenDynamicPersistentTileSchedulerILi128ELi224ELi256ELi128ELb0ELb0ELb1ELb0ELb1ELb1EEEEEEEEEvNT_6ParamsE:
[----:B------:R-:W-:Y:S01]  /*0000*/  LDC R1, c[0x0][0x37c] ;  /* 0x0000df00ff017b82 */ /* 0x000fe20000000800 */
[----:B------:R-:W-:Y:S05]  /*0010*/  EXIT ;  /* 0x000000000000794d */ /* 0x000fea0003800000 */
.L_x_2:
        /* <DEDUP_REMOVED lines=14> */
.L_x_11:


//--------------------- .text._ZN7cutlass13device_kernelIN5flash11enable_sm90INS1_16FlashAttnFwdSm90INS1_25CollectiveMainloopFwdSm90ILi2EN4cute5tupleIJNS5_1CILi1EEES8_S8_EEENS6_IJNS7_ILi128EEENS7_ILi224EEESA_EEELi128ENS_12float_e4m3_tEfNS_4arch4Sm90ELb0ELb1ELb0ELb0ELb0ELb0ELb0ELb1ELb1ELb0ELb0ELb0EEENS1_21CollectiveEpilogueFwdINS6_IJSA_SA_SB_EEES9_NS_10bfloat16_tESF_Li256ELb0ELb0ELb0ELb1EEENS1_30DynamicPersistentTileSchedulerILi256ELi128ELb0ELb0ELb1EEEEEEEEEvNT_6ParamsE --------------------------
	.section	.text._ZN7cutlass13device_kernelIN5flash11enable_sm90INS1_16FlashAttnFwdSm90INS1_25CollectiveMainloopFwdSm90ILi2EN4cute5tupleIJNS5_1CILi1EEES8_S8_EEENS6_IJNS7_ILi128EEENS7_ILi224EEESA_EEELi128ENS_12float_e4m3_tEfNS_4arch4Sm90ELb0ELb1ELb0ELb0ELb0ELb0ELb0ELb1ELb1ELb0ELb0ELb0EEENS1_21CollectiveEpilogueFwdINS6_IJSA_SA_SB_EEES9_NS_10bfloat16_tESF_Li256ELb0ELb0ELb0ELb1EEENS1_30DynamicPersistentTileSchedulerILi256ELi128ELb0ELb0ELb1EEEEEEEEEvNT_6ParamsE,"ax",@progbits
	.align	128
.text._ZN7cutlass13device_kernelIN5flash11enable_sm90INS1_16FlashAttnFwdSm90INS1_25CollectiveMainloopFwdSm90ILi2EN4cute5tupleIJNS5_1CILi1EEES8_S8_EEENS6_IJNS7_ILi128EEENS7_ILi224EEESA_EEELi128ENS_12float_e4m3_tEfNS_4arch4Sm90ELb0ELb1ELb0ELb0ELb0ELb0ELb0ELb1ELb1ELb0ELb0ELb0EEENS1_21CollectiveEpilogueFwdINS6_IJSA_SA_SB_EEES9_NS_10bfloat16_tESF_Li256ELb0ELb0ELb0ELb1EEENS1_30DynamicPersistentTileSchedulerILi256ELi128ELb0ELb0ELb1EEEEEEEEEvNT_6ParamsE:
        .type           _ZN7cutlass13device_kernelIN5flash11enable_sm90INS1_16FlashAttnFwdSm90INS1_25CollectiveMainloopFwdSm90ILi2EN4cute5tupleIJNS5_1CILi1EEES8_S8_EEENS6_IJNS7_ILi128EEENS7_ILi224EEESA_EEELi128ENS_12float_e4m3_tEfNS_4arch4Sm90ELb0ELb1ELb0ELb0ELb0ELb0ELb0ELb1ELb1ELb0ELb0ELb0EEENS1_21CollectiveEpilogueFwdINS6_IJSA_SA_SB_EEES9_NS_10bfloat16_tESF_Li256ELb0ELb0ELb0ELb1EEENS1_30DynamicPersistentTileSchedulerILi256ELi128ELb0ELb0ELb1EEEEEEEEEvNT_6ParamsE,@function
        .size           _ZN7cutlass13device_kernelIN5flash11enable_sm90INS1_16FlashAttnFwdSm90INS1_25CollectiveMainloopFwdSm90ILi2EN4cute5tupleIJNS5_1CILi1EEES8_S8_EEENS6_IJNS7_ILi128EEENS7_ILi224EEESA_EEELi128ENS_12float_e4m3_tEfNS_4arch4Sm90ELb0ELb1ELb0ELb0ELb0ELb0ELb0ELb1ELb1ELb0ELb0ELb0EEENS1_21CollectiveEpilogueFwdINS6_IJSA_SA_SB_EEES9_NS_10bfloat16_tESF_Li256ELb0ELb0ELb0ELb1EEENS1_30DynamicPersistentTileSchedulerILi256ELi128ELb0ELb0ELb1EEEEEEEEEvNT_6ParamsE,(.L_x_12 - _ZN7cutlass13device_kernelIN5flash11enable_sm90INS1_16FlashAttnFwdSm90INS1_25CollectiveMainloopFwdSm90ILi2EN4cute5tupleIJNS5_1CILi1EEES8_S8_EEENS6_IJNS7_ILi128EEENS7_ILi224EEESA_EEELi128ENS_12float_e4m3_tEfNS_4arch4Sm90ELb0ELb1ELb0ELb0ELb0ELb0ELb0ELb1ELb1ELb0ELb0ELb0EEENS1_21CollectiveEpilogueFwdINS6_IJSA_SA_SB_EEES9_NS_10bfloat16_tESF_Li256ELb0ELb0ELb0ELb1EEENS1_30DynamicPersistentTileSchedulerILi256ELi128ELb0ELb0ELb1EEEEEEEEEvNT_6ParamsE)
        .other          _ZN7cutlass13device_kernelIN5flash11enable_sm90INS1_16FlashAttnFwdSm90INS1_25CollectiveMainloopFwdSm90ILi2EN4cute5tupleIJNS5_1CILi1EEES8_S8_EEENS6_IJNS7_ILi128EEENS7_ILi224EEESA_EEELi128ENS_12float_e4m3_tEfNS_4arch4Sm90ELb0ELb1ELb0ELb0ELb0ELb0ELb0ELb1ELb1ELb0ELb0ELb0EEENS1_21CollectiveEpilogueFwdINS6_IJSA_SA_SB_EEES9_NS_10bfloat16_tESF_Li256ELb0ELb0ELb0ELb1EEENS1_30DynamicPersistentTileSchedulerILi256ELi128ELb0ELb0ELb1EEEEEEEEEvNT_6ParamsE,@"STO_CUDA_ENTRY STV_DEFAULT"
_ZN7cutlass13device_kernelIN5flash11enable_sm90INS1_16FlashAttnFwdSm90INS1_25CollectiveMainloopFwdSm90ILi2EN4cute5tupleIJNS5_1CILi1EEES8_S8_EEENS6_IJNS7_ILi128EEENS7_ILi224EEESA_EEELi128ENS_12float_e4m3_tEfNS_4arch4Sm90ELb0ELb1ELb0ELb0ELb0ELb0ELb0ELb1ELb1ELb0ELb0ELb0EEENS1_21CollectiveEpilogueFwdINS6_IJSA_SA_SB_EEES9_NS_10bfloat16_tESF_Li256ELb0ELb0ELb0ELb1EEENS1_30DynamicPersistentTileSchedulerILi256ELi128ELb0ELb0ELb1EEEEEEEEEvNT_6ParamsE:
[----:B------:R-:W-:Y:S01]  /*0000*/  LDC R1, c[0x0][0x37c] ;  /* 0x0000df00ff017b82 */ /* 0x000fe20000000800 */
[----:B------:R-:W-:Y:S05]  /*0010*/  EXIT ;  /* 0x000000000000794d */ /* 0x000fea0003800000 */
.L_x_3:
        /* <DEDUP_REMOVED lines=14> */
.L_x_12:


//--------------------- .text._ZN7cutlass13device_kernelIN5flash11enable_sm90INS1_16FlashAttnFwdSm90INS1_25CollectiveMainloopFwdSm90ILi2EN4cute5tupleIJNS5_1CILi1EEES8_S8_EEENS6_IJNS7_ILi128EEENS7_ILi224EEESA_EEELi128ENS_12float_e4m3_tEfNS_4arch4Sm90ELb0ELb1ELb0ELb1ELb0ELb0ELb0ELb1ELb1ELb0ELb0ELb0EEENS1_21CollectiveEpilogueFwdINS6_IJSA_SA_SB_EEES9_NS_10bfloat16_tESF_Li256ELb1ELb0ELb0ELb1EEENS1_36VarlenDynamicPersistentTileSchedulerILi128ELi224ELi256ELi128ELb0ELb0ELb1ELb1ELb0ELb1EEEEEEEEEvNT_6ParamsE --------------------------
	.section	.text._ZN7cutlass13device_kernelIN5flash11enable_sm90INS1_16FlashAttnFwdSm90INS1_25CollectiveMainloopFwdSm90ILi2EN4cute5tupleIJNS5_1CILi1EEES8_S8_EEENS6_IJNS7_ILi128EEENS7_ILi224EEESA_EEELi128ENS_12float_e4m3_tEfNS_4arch4Sm90ELb0ELb1ELb0ELb1ELb0ELb0ELb0ELb1ELb1ELb0ELb0ELb0EEENS1_21CollectiveEpilogueFwdINS6_IJSA_SA_SB_EEES9_NS_10bfloat16_tESF_Li256ELb1ELb0ELb0ELb1EEENS1_36VarlenDynamicPersistentTileSchedulerILi128ELi224ELi256ELi128ELb0ELb0ELb1ELb1ELb0ELb1EEEEEEEEEvNT_6ParamsE,"ax",@progbits
	.align	128
.text._ZN7cutlass13device_kernelIN5flash11enable_sm90INS1_16FlashAttnFwdSm90INS1_25CollectiveMainloopFwdSm90ILi2EN4cute5tupleIJNS5_1CILi1EEES8_S8_EEENS6_IJNS7_ILi128EEENS7_ILi224EEESA_EEELi128ENS_12float_e4m3_tEfNS_4arch4Sm90ELb0ELb1ELb0ELb1ELb0ELb0ELb0ELb1ELb1ELb0ELb0ELb0EEENS1_21CollectiveEpilogueFwdINS6_IJSA_SA_SB_EEES9_NS_10bfloat16_tESF_Li256ELb1ELb0ELb0ELb1EEENS1_36VarlenDynamicPersistentTileSchedulerILi128ELi224ELi256ELi128ELb0ELb0ELb1ELb1ELb0ELb1EEEEEEEEEvNT_6ParamsE:
        .type           _ZN7cutlass13device_kernelIN5flash11enable_sm90INS1_16FlashAttnFwdSm90INS1_25CollectiveMainloopFwdSm90ILi2EN4cute5tupleIJNS5_1CILi1EEES8_S8_EEENS6_IJNS7_ILi128EEENS7_ILi224EEESA_EEELi128ENS_12float_e4m3_tEfNS_4arch4Sm90ELb0ELb1ELb0ELb1ELb0ELb0ELb0ELb1ELb1ELb0ELb0ELb0EEENS1_21CollectiveEpilogueFwdINS6_IJSA_SA_SB_EEES9_NS_10bfloat16_tESF_Li256ELb1ELb0ELb0ELb1EEENS1_36VarlenDynamicPersistentTileSchedulerILi128ELi224ELi256ELi128ELb0ELb0ELb1ELb1ELb0ELb1EEEEEEEEEvNT_6ParamsE,@function
        .size           _ZN7cutlass13device_kernelIN5flash11enable_sm90INS1_16FlashAttnFwdSm90INS1_25CollectiveMainloopFwdSm90ILi2EN4cute5tupleIJNS5_1CILi1EEES8_S8_EEENS6_IJNS7_ILi128EEENS7_ILi224EEESA_EEELi128ENS_12float_e4m3_tEfNS_4arch4Sm90ELb0ELb1ELb0ELb1ELb0ELb0ELb0ELb1ELb1ELb0ELb0ELb0EEENS1_21CollectiveEpilogueFwdINS6_IJSA_SA_SB_EEES9_NS_10bfloat16_tESF_Li256ELb1ELb0ELb0ELb1EEENS1_36VarlenDynamicPersistentTileSchedulerILi128ELi224ELi256ELi128ELb0ELb0ELb1ELb1ELb0ELb1EEEEEEEEEvNT_6ParamsE,(.L_x_13 - _ZN7cutlass13device_kernelIN5flash11enable_sm90INS1_16FlashAttnFwdSm90INS1_25CollectiveMainloopFwdSm90ILi2EN4cute5tupleIJNS5_1CILi1EEES8_S8_EEENS6_IJNS7_ILi128EEENS7_ILi224EEESA_EEELi128ENS_12float_e4m3_tEfNS_4arch4Sm90ELb0ELb1ELb0ELb1ELb0ELb0ELb0ELb1ELb1ELb0ELb0ELb0EEENS1_21CollectiveEpilogueFwdINS6_IJSA_SA_SB_EEES9_NS_10bfloat16_tESF_Li256ELb1ELb0ELb0ELb1EEENS1_36VarlenDynamicPersistentTileSchedulerILi128ELi224ELi256ELi128ELb0ELb0ELb1ELb1ELb0ELb1EEEEEEEEEvNT_6ParamsE)
        .other          _ZN7cutlass13device_kernelIN5flash11enable_sm90INS1_16FlashAttnFwdSm90INS1_25CollectiveMainloopFwdSm90ILi2EN4cute5tupleIJNS5_1CILi1EEES8_S8_EEENS6_IJNS7_ILi128EEENS7_ILi224EEESA_EEELi128ENS_12float_e4m3_tEfNS_4arch4Sm90ELb0ELb1ELb0ELb1ELb0ELb0ELb0ELb1ELb1ELb0ELb0ELb0EEENS1_21CollectiveEpilogueFwdINS6_IJSA_SA_SB_EEES9_NS_10bfloat16_tESF_Li256ELb1ELb0ELb0ELb1EEENS1_36VarlenDynamicPersistentTileSchedulerILi128ELi224ELi256ELi128ELb0ELb0ELb1ELb1ELb0ELb1EEEEEEEEEvNT_6ParamsE,@"STO_CUDA_ENTRY STV_DEFAULT"
_ZN7cutlass13device_kernelIN5flash11enable_sm90INS1_16FlashAttnFwdSm90INS1_25CollectiveMainloopFwdSm90ILi2EN4cute5tupleIJNS5_1CILi1EEES8_S8_EEENS6_IJNS7_ILi128EEENS7_ILi224EEESA_EEELi128ENS_12float_e4m3_tEfNS_4arch4Sm90ELb0ELb1ELb0ELb1ELb0ELb0ELb0ELb1ELb1ELb0ELb0ELb0EEENS1_21CollectiveEpilogueFwdINS6_IJSA_SA_SB_EEES9_NS_10bfloat16_tESF_Li256ELb1ELb0ELb0ELb1EEENS1_36VarlenDynamicPersistentTileSchedulerILi128ELi224ELi256ELi128ELb0ELb0ELb1ELb1ELb0ELb1EEEEEEEEEvNT_6ParamsE:
[----:B------:R-:W-:Y:S01]  /*0000*/  LDC R1, c[0x0][0x37c] ;  /* 0x0000df00ff017b82 */ /* 0x000fe20000000800 */
[----:B------:R-:W-:Y:S05]  /*0010*/  EXIT ;  /* 0x000000000000794d */ /* 0x000fea0003800000 */
.L_x_4:
        /* <DEDUP_REMOVED lines=14> */
.L_x_13:


//--------------------- .text._ZN7cutlass13device_kernelIN5flash11enable_sm90INS1_16FlashAttnFwdSm90INS1_25CollectiveMainloopFwdSm90ILi2EN4cute5tupleIJNS5_1CILi1EEES8_S8_EEENS6_IJNS7_ILi128EEENS7_ILi224EEESA_EEELi128ENS_12float_e4m3_tEfNS_4arch4Sm90ELb0ELb1ELb0ELb1ELb0ELb1ELb0ELb1ELb1ELb0ELb0ELb0EEENS1_21CollectiveEpilogueFwdINS6_IJSA_SA_SB_EEES9_NS_10bfloat16_tESF_Li256ELb1ELb0ELb0ELb1EEENS1_36VarlenDynamicPersistentTileSchedulerILi128ELi224ELi256ELi128ELb0ELb0ELb1ELb1ELb0ELb1EEEEEEEEEvNT_6ParamsE --------------------------
	.section	.text._ZN7cutlass13device_kernelIN5flash11enable_sm90INS1_16FlashAttnFwdSm90INS1_25CollectiveMainloopFwdSm90ILi2EN4cute5tupleIJNS5_1CILi1EEES8_S8_EEENS6_IJNS7_ILi128EEENS7_ILi224EEESA_EEELi128ENS_12float_e4m3_tEfNS_4arch4Sm90ELb0ELb1ELb0ELb1ELb0ELb1ELb0ELb1ELb1ELb0ELb0ELb0EEENS1_21CollectiveEpilogueFwdINS6_IJSA_SA_SB_EEES9_NS_10bfloat16_tESF_Li256ELb1ELb0ELb0ELb1EEENS1_36VarlenDynamicPersistentTileSchedulerILi128ELi224ELi256ELi128ELb0ELb0ELb1ELb1ELb0ELb1EEEEEEEEEvNT_6ParamsE,"ax",@progbits
	.align	128
.text._ZN7cutlass13device_kernelIN5flash11enable_sm90INS1_16FlashAttnFwdSm90INS1_25CollectiveMainloopFwdSm90ILi2EN4cute5tupleIJNS5_1CILi1EEES8_S8_EEENS6_IJNS7_ILi128EEENS7_ILi224EEESA_EEELi128ENS_12float_e4m3_tEfNS_4arch4Sm90ELb0ELb1ELb0ELb1ELb0ELb1ELb0ELb1ELb1ELb0ELb0ELb0EEENS1_21CollectiveEpilogueFwdINS6_IJSA_SA_SB_EEES9_NS_10bfloat16_tESF_Li256ELb1ELb0ELb0ELb1EEENS1_36VarlenDynamicPersistentTileSchedulerILi128ELi224ELi256ELi128ELb0ELb0ELb1ELb1ELb0ELb1EEEEEEEEEvNT_6ParamsE:
        .type           _ZN7cutlass13device_kernelIN5flash11enable_sm90INS1_16FlashAttnFwdSm90INS1_25CollectiveMainloopFwdSm90ILi2EN4cute5tupleIJNS5_1CILi1EEES8_S8_EEENS6_IJNS7_ILi128EEENS7_ILi224EEESA_EEELi128ENS_12float_e4m3_tEfNS_4arch4Sm90ELb0ELb1ELb0ELb1ELb0ELb1ELb0ELb1ELb1ELb0ELb0ELb0EEENS1_21CollectiveEpilogueFwdINS6_IJSA_SA_SB_EEES9_NS_10bfloat16_tESF_Li256ELb1ELb0ELb0ELb1EEENS1_36VarlenDynamicPersistentTileSchedulerILi128ELi224ELi256ELi128ELb0ELb0ELb1ELb1ELb0ELb1EEEEEEEEEvNT_6ParamsE,@function
        .size           _ZN7cutlass13device_kernelIN5flash11enable_sm90INS1_16FlashAttnFwdSm90INS1_25CollectiveMainloopFwdSm90ILi2EN4cute5tupleIJNS5_1CILi1EEES8_S8_EEENS6_IJNS7_ILi128EEENS7_ILi224EEESA_EEELi128ENS_12float_e4m3_tEfNS_4arch4Sm90ELb0ELb1ELb0ELb1ELb0ELb1ELb0ELb1ELb1ELb0ELb0ELb0EEENS1_21CollectiveEpilogueFwdINS6_IJSA_SA_SB_EEES9_NS_10bfloat16_tESF_Li256ELb1ELb0ELb0ELb1EEENS1_36VarlenDynamicPersistentTileSchedulerILi128ELi224ELi256ELi128ELb0ELb0ELb1ELb1ELb0ELb1EEEEEEEEEvNT_6ParamsE,(.L_x_14 - _ZN7cutlass13device_kernelIN5flash11enable_sm90INS1_16FlashAttnFwdSm90INS1_25CollectiveMainloopFwdSm90ILi2EN4cute5tupleIJNS5_1CILi1EEES8_S8_EEENS6_IJNS7_ILi128EEENS7_ILi224EEESA_EEELi128ENS_12float_e4m3_tEfNS_4arch4Sm90ELb0ELb1ELb0ELb1ELb0ELb1ELb0ELb1ELb1ELb0ELb0ELb0EEENS1_21CollectiveEpilogueFwdINS6_IJSA_SA_SB_EEES9_NS_10bfloat16_tESF_Li256ELb1ELb0ELb0ELb1EEENS1_36VarlenDynamicPersistentTileSchedulerILi128ELi224ELi256ELi128ELb0ELb0ELb1ELb1ELb0ELb1EEEEEEEEEvNT_6ParamsE)
        .other          _ZN7cutlass13device_kernelIN5flash11enable_sm90INS1_16FlashAttnFwdSm90INS1_25CollectiveMainloopFwdSm90ILi2EN4cute5tupleIJNS5_1CILi1EEES8_S8_EEENS6_IJNS7_ILi128EEENS7_ILi224EEESA_EEELi128ENS_12float_e4m3_tEfNS_4arch4Sm90ELb0ELb1ELb0ELb1ELb0ELb1ELb0ELb1ELb1ELb0ELb0ELb0EEENS1_21CollectiveEpilogueFwdINS6_IJSA_SA_SB_EEES9_NS_10bfloat16_tESF_Li256ELb1ELb0ELb0ELb1EEENS1_36VarlenDynamicPersistentTileSchedulerILi128ELi224ELi256ELi128ELb0ELb0ELb1ELb1ELb0ELb1EEEEEEEEEvNT_6ParamsE,@"STO_CUDA_ENTRY STV_DEFAULT"
_ZN7cutlass13device_kernelIN5flash11enable_sm90INS1_16FlashAttnFwdSm90INS1_25CollectiveMainloopFwdSm90ILi2EN4cute5tupleIJNS5_1CILi1EEES8_S8_EEENS6_IJNS7_ILi128EEENS7_ILi224EEESA_EEELi128ENS_12float_e4m3_tEfNS_4arch4Sm90ELb0ELb1ELb0ELb1ELb0ELb1ELb0ELb1ELb1ELb0ELb0ELb0EEENS1_21CollectiveEpilogueFwdINS6_IJSA_SA_SB_EEES9_NS_10bfloat16_tESF_Li256ELb1ELb0ELb0ELb1EEENS1_36VarlenDynamicPersistentTileSchedulerILi128ELi224ELi256ELi128ELb0ELb0ELb1ELb1ELb0ELb1EEEEEEEEEvNT_6ParamsE:
[----:B------:R-:W-:Y:S01]  /*0000*/  LDC R1, c[0x0][0x37c] ;  /* 0x0000df00ff017b82 */ /* 0x000fe20000000800 */
[----:B------:R-:W-:Y:S05]  /*0010*/  EXIT ;  /* 0x000000000000794d */ /* 0x000fea0003800000 */
.L_x_5:
        /* <DEDUP_REMOVED lines=14> */
.L_x_14:


//--------------------- .text._ZN7cutlass13device_kernelIN5flash11enable_sm90INS1_16FlashAttnFwdSm90INS1_25CollectiveMainloopFwdSm90ILi2EN4cute5tupleIJNS5_1CILi1EEES8_S8_EEENS6_IJNS7_ILi128EEENS7_ILi224EEESA_EEELi128ENS_12float_e4m3_tEfNS_4arch4Sm90ELb1ELb0ELb0ELb0ELb0ELb0ELb0ELb1ELb1ELb0ELb0ELb0EEENS1_21CollectiveEpilogueFwdINS6_IJSA_SA_SB_EEES9_NS_10bfloat16_tESF_Li256ELb0ELb0ELb0ELb1EEENS1_30DynamicPersistentTileSchedulerILi256ELi128ELb0ELb0ELb1EEEEEEEEEvNT_6ParamsE --------------------------
	.section	.text._ZN7cutlass13device_kernelIN5flash11enable_sm90INS1_16FlashAttnFwdSm90INS1_25CollectiveMainloopFwdSm90ILi2EN4cute5tupleIJNS5_1CILi1EEES8_S8_EEENS6_IJNS7_ILi128EEENS7_ILi224EEESA_EEELi128ENS_12float_e4m3_tEfNS_4arch4Sm90ELb1ELb0ELb0ELb0ELb0ELb0ELb0ELb1ELb1ELb0ELb0ELb0EEENS1_21CollectiveEpilogueFwdINS6_IJSA_SA_SB_EEES9_NS_10bfloat16_tESF_Li256ELb0ELb0ELb0ELb1EEENS1_30DynamicPersistentTileSchedulerILi256ELi128ELb0ELb0ELb1EEEEEEEEEvNT_6ParamsE,"ax",@progbits
	.align	128
.text._ZN7cutlass13device_kernelIN5flash11enable_sm90INS1_16FlashAttnFwdSm90INS1_25CollectiveMainloopFwdSm90ILi2EN4cute5tupleIJNS5_1CILi1EEES8_S8_EEENS6_IJNS7_ILi128EEENS7_ILi224EEESA_EEELi128ENS_12float_e4m3_tEfNS_4arch4Sm90ELb1ELb0ELb0ELb0ELb0ELb0ELb0ELb1ELb1ELb0ELb0ELb0EEENS1_21CollectiveEpilogueFwdINS6_IJSA_SA_SB_EEES9_NS_10bfloat16_tESF_Li256ELb0ELb0ELb0ELb1EEENS1_30DynamicPersistentTileSchedulerILi256ELi128ELb0ELb0ELb1EEEEEEEEEvNT_6ParamsE:
        .type           _ZN7cutlass13device_kernelIN5flash11enable_sm90INS1_16FlashAttnFwdSm90INS1_25CollectiveMainloopFwdSm90ILi2EN4cute5tupleIJNS5_1CILi1EEES8_S8_EEENS6_IJNS7_ILi128EEENS7_ILi224EEESA_EEELi128ENS_12float_e4m3_tEfNS_4arch4Sm90ELb1ELb0ELb0ELb0ELb0ELb0ELb0ELb1ELb1ELb0ELb0ELb0EEENS1_21CollectiveEpilogueFwdINS6_IJSA_SA_SB_EEES9_NS_10bfloat16_tESF_Li256ELb0ELb0ELb0ELb1EEENS1_30DynamicPersistentTileSchedulerILi256ELi128ELb0ELb0ELb1EEEEEEEEEvNT_6ParamsE,@function
        .size           _ZN7cutlass13device_kernelIN5flash11enable_sm90INS1_16FlashAttnFwdSm90INS1_25CollectiveMainloopFwdSm90ILi2EN4cute5tupleIJNS5_1CILi1EEES8_S8_EEENS6_IJNS7_ILi128EEENS7_ILi224EEESA_EEELi128ENS_12float_e4m3_tEfNS_4arch4Sm90ELb1ELb0ELb0ELb0ELb0ELb0ELb0ELb1ELb1ELb0ELb0ELb0EEENS1_21CollectiveEpilogueFwdINS6_IJSA_SA_SB_EEES9_NS_10bfloat16_tESF_Li256ELb0ELb0ELb0ELb1EEENS1_30DynamicPersistentTileSchedulerILi256ELi128ELb0ELb0ELb1EEEEEEEEEvNT_6ParamsE,(.L_x_15 - _ZN7cutlass13device_kernelIN5flash11enable_sm90INS1_16FlashAttnFwdSm90INS1_25CollectiveMainloopFwdSm90ILi2EN4cute5tupleIJNS5_1CILi1EEES8_S8_EEENS6_IJNS7_ILi128EEENS7_ILi224EEESA_EEELi128ENS_12float_e4m3_tEfNS_4arch4Sm90ELb1ELb0ELb0ELb0ELb0ELb0ELb0ELb1ELb1ELb0ELb0ELb0EEENS1_21CollectiveEpilogueFwdINS6_IJSA_SA_SB_EEES9_NS_10bfloat16_tESF_Li256ELb0ELb0ELb0ELb1EEENS1_30DynamicPersistentTileSchedulerILi256ELi128ELb0ELb0ELb1EEEEEEEEEvNT_6ParamsE)
        .other          _ZN7cutlass13device_kernelIN5flash11enable_sm90INS1_16FlashAttnFwdSm90INS1_25CollectiveMainloopFwdSm90ILi2EN4cute5tupleIJNS5_1CILi1EEES8_S8_EEENS6_IJNS7_ILi128EEENS7_ILi224EEESA_EEELi128ENS_12float_e4m3_tEfNS_4arch4Sm90ELb1ELb0ELb0ELb0ELb0ELb0ELb0ELb1ELb1ELb0ELb0ELb0EEENS1_21CollectiveEpilogueFwdINS6_IJSA_SA_SB_EEES9_NS_10bfloat16_tESF_Li256ELb0ELb0ELb0ELb1EEENS1_30DynamicPersistentTileSchedulerILi256ELi128ELb0ELb0ELb1EEEEEEEEEvNT_6ParamsE,@"STO_CUDA_ENTRY STV_DEFAULT"
_ZN7cutlass13device_kernelIN5flash11enable_sm90INS1_16FlashAttnFwdSm90INS1_25CollectiveMainloopFwdSm90ILi2EN4cute5tupleIJNS5_1CILi1EEES8_S8_EEENS6_IJNS7_ILi128EEENS7_ILi224EEESA_EEELi128ENS_12float_e4m3_tEfNS_4arch4Sm90ELb1ELb0ELb0ELb0ELb0ELb0ELb0ELb1ELb1ELb0ELb0ELb0EEENS1_21CollectiveEpilogueFwdINS6_IJSA_SA_SB_EEES9_NS_10bfloat16_tESF_Li256ELb0ELb0ELb0ELb1EEENS1_30DynamicPersistentTileSchedulerILi256ELi128ELb0ELb0ELb1EEEEEEEEEvNT_6ParamsE:
[----:B------:R-:W-:Y:S01]  /*0000*/  LDC R1, c[0x0][0x37c] ;  /* 0x0000df00ff017b82 */ /* 0x000fe20000000800 */
[----:B------:R-:W-:Y:S05]  /*0010*/  EXIT ;  /* 0x000000000000794d */ /* 0x000fea0003800000 */
.L_x_6:
        /* <DEDUP_REMOVED lines=14> */
.L_x_15:


//--------------------- .text._ZN7cutlass13device_kernelIN5flash11enable_sm90INS1_16FlashAttnFwdSm90INS1_25CollectiveMainloopFwdSm90ILi2EN4cute5tupleIJNS5_1CILi1EEES8_S8_EEENS6_IJNS7_ILi128EEENS7_ILi224EEESA_EEELi128ENS_12float_e4m3_tEfNS_4arch4Sm90ELb1ELb0ELb0ELb1ELb0ELb0ELb0ELb1ELb1ELb0ELb0ELb0EEENS1_21CollectiveEpilogueFwdINS6_IJSA_SA_SB_EEES9_NS_10bfloat16_tESF_Li256ELb1ELb0ELb0ELb1EEENS1_36VarlenDynamicPersistentTileSchedulerILi128ELi224ELi256ELi128ELb0ELb0ELb1ELb1ELb1ELb1EEEEEEEEEvNT_6ParamsE --------------------------
	.section	.text._ZN7cutlass13device_kernelIN5flash11enable_sm90INS1_16FlashAttnFwdSm90INS1_25CollectiveMainloopFwdSm90ILi2EN4cute5tupleIJNS5_1CILi1EEES8_S8_EEENS6_IJNS7_ILi128EEENS7_ILi224EEESA_EEELi128ENS_12float_e4m3_tEfNS_4arch4Sm90ELb1ELb0ELb0ELb1ELb0ELb0ELb0ELb1ELb1ELb0ELb0ELb0EEENS1_21CollectiveEpilogueFwdINS6_IJSA_SA_SB_EEES9_NS_10bfloat16_tESF_Li256ELb1ELb0ELb0ELb1EEENS1_36VarlenDynamicPersistentTileSchedulerILi128ELi224ELi256ELi128ELb0ELb0ELb1ELb1ELb1ELb1EEEEEEEEEvNT_6ParamsE,"ax",@progbits
	.align	128
.text._ZN7cutlass13device_kernelIN5flash11enable_sm90INS1_16FlashAttnFwdSm90INS1_25CollectiveMainloopFwdSm90ILi2EN4cute5tupleIJNS5_1CILi1EEES8_S8_EEENS6_IJNS7_ILi128EEENS7_ILi224EEESA_EEELi128ENS_12float_e4m3_tEfNS_4arch4Sm90ELb1ELb0ELb0ELb1ELb0ELb0ELb0ELb1ELb1ELb0ELb0ELb0EEENS1_21CollectiveEpilogueFwdINS6_IJSA_SA_SB_EEES9_NS_10bfloat16_tESF_Li256ELb1ELb0ELb0ELb1EEENS1_36VarlenDynamicPersistentTileSchedulerILi128ELi224ELi256ELi128ELb0ELb0ELb1ELb1ELb1ELb1EEEEEEEEEvNT_6ParamsE:
        .type           _ZN7cutlass13device_kernelIN5flash11enable_sm90INS1_16FlashAttnFwdSm90INS1_25CollectiveMainloopFwdSm90ILi2EN4cute5tupleIJNS5_1CILi1EEES8_S8_EEENS6_IJNS7_ILi128EEENS7_ILi224EEESA_EEELi128ENS_12float_e4m3_tEfNS_4arch4Sm90ELb1ELb0ELb0ELb1ELb0ELb0ELb0ELb1ELb1ELb0ELb0ELb0EEENS1_21CollectiveEpilogueFwdINS6_IJSA_SA_SB_EEES9_NS_10bfloat16_tESF_Li256ELb1ELb0ELb0ELb1EEENS1_36VarlenDynamicPersistentTileSchedulerILi128ELi224ELi256ELi128ELb0ELb0ELb1ELb1ELb1ELb1EEEEEEEEEvNT_6ParamsE,@function
        .size           _ZN7cutlass13device_kernelIN5flash11enable_sm90INS1_16FlashAttnFwdSm90INS1_25CollectiveMainloopFwdSm90ILi2EN4cute5tupleIJNS5_1CILi1EEES8_S8_EEENS6_IJNS7_ILi128EEENS7_ILi224EEESA_EEELi128ENS_12float_e4m3_tEfNS_4arch4Sm90ELb1ELb0ELb0ELb1ELb0ELb0ELb0ELb1ELb1ELb0ELb0ELb0EEENS1_21CollectiveEpilogueFwdINS6_IJSA_SA_SB_EEES9_NS_10bfloat16_tESF_Li256ELb1ELb0ELb0ELb1EEENS1_36VarlenDynamicPersistentTileSchedulerILi128ELi224ELi256ELi128ELb0ELb0ELb1ELb1ELb1ELb1EEEEEEEEEvNT_6ParamsE,(.L_x_16 - _ZN7cutlass13device_kernelIN5flash11enable_sm90INS1_16FlashAttnFwdSm90INS1_25CollectiveMainloopFwdSm90ILi2EN4cute5tupleIJNS5_1CILi1EEES8_S8_EEENS6_IJNS7_ILi128EEENS7_ILi224EEESA_EEELi128ENS_12float_e4m3_tEfNS_4arch4Sm90ELb1ELb0ELb0ELb1ELb0ELb0ELb0ELb1ELb1ELb0ELb0ELb0EEENS1_21CollectiveEpilogueFwdINS6_IJSA_SA_SB_EEES9_NS_10bfloat16_tESF_Li256ELb1ELb0ELb0ELb1EEENS1_36VarlenDynamicPersistentTileSchedulerILi128ELi224ELi256ELi128ELb0ELb0ELb1ELb1ELb1ELb1EEEEEEEEEvNT_6ParamsE)
        .other          _ZN7cutlass13device_kernelIN5flash11enable_sm90INS1_16FlashAttnFwdSm90INS1_25CollectiveMainloopFwdSm90ILi2EN4cute5tupleIJNS5_1CILi1EEES8_S8_EEENS6_IJNS7_ILi128EEENS7_ILi224EEESA_EEELi128ENS_12float_e4m3_tEfNS_4arch4Sm90ELb1ELb0ELb0ELb1ELb0ELb0ELb0ELb1ELb1ELb0ELb0ELb0EEENS1_21CollectiveEpilogueFwdINS6_IJSA_SA_SB_EEES9_NS_10bfloat16_tESF_Li256ELb1ELb0ELb0ELb1EEENS1_36VarlenDynamicPersistentTileSchedulerILi128ELi224ELi256ELi128ELb0ELb0ELb1ELb1ELb1ELb1EEEEEEEEEvNT_6ParamsE,@"STO_CUDA_ENTRY STV_DEFAULT"
_ZN7cutlass13device_kernelIN5flash11enable_sm90INS1_16FlashAttnFwdSm90INS1_25CollectiveMainloopFwdSm90ILi2EN4cute5tupleIJNS5_1CILi1EEES8_S8_EEENS6_IJNS7_ILi128EEENS7_ILi224EEESA_EEELi128ENS_12float_e4m3_tEfNS_4arch4Sm90ELb1ELb0ELb0ELb1ELb0ELb0ELb0ELb1ELb1ELb0ELb0ELb0EEENS1_21CollectiveEpilogueFwdINS6_IJSA_SA_SB_EEES9_NS_10bfloat16_tESF_Li256ELb1ELb0ELb0ELb1EEENS1_36VarlenDynamicPersistentTileSchedulerILi128ELi224ELi256ELi128ELb0ELb0ELb1ELb1ELb1ELb1EEEEEEEEEvNT_6ParamsE:
[----:B------:R-:W-:Y:S01]  /*0000*/  LDC R1, c[0x0][0x37c] ;  /* 0x0000df00ff017b82 */ /* 0x000fe20000000800 */
[----:B------:R-:W-:Y:S05]  /*0010*/  EXIT ;  /* 0x000000000000794d */ /* 0x000fea0003800000 */
.L_x_7:
        /* <DEDUP_REMOVED lines=14> */
.L_x_16:


//--------------------- .text._ZN7cutlass13device_kernelIN5flash11enable_sm90INS1_16FlashAttnFwdSm90INS1_25CollectiveMainloopFwdSm90ILi2EN4cute5tupleIJNS5_1CILi1EEES8_S8_EEENS6_IJNS7_ILi128EEENS7_ILi224EEESA_EEELi128ENS_12float_e4m3_tEfNS_4arch4Sm90ELb1ELb0ELb0ELb1ELb0ELb1ELb0ELb1ELb1ELb0ELb0ELb0EEENS1_21CollectiveEpilogueFwdINS6_IJSA_SA_SB_EEES9_NS_10bfloat16_tESF_Li256ELb1ELb0ELb0ELb1EEENS1_36VarlenDynamicPersistentTileSchedulerILi128ELi224ELi256ELi128ELb0ELb0ELb1ELb1ELb1ELb1EEEEEEEEEvNT_6ParamsE --------------------------
	.section	.text._ZN7cutlass13device_kernelIN5flash11enable_sm90INS1_16FlashAttnFwdSm90INS1_25CollectiveMainloopFwdSm90ILi2EN4cute5tupleIJNS5_1CILi1EEES8_S8_EEENS6_IJNS7_ILi128EEENS7_ILi224EEESA_EEELi128ENS_12float_e4m3_tEfNS_4arch4Sm90ELb1ELb0ELb0ELb1ELb0ELb1ELb0ELb1ELb1ELb0ELb0ELb0EEENS1_21CollectiveEpilogueFwdINS6_IJSA_SA_SB_EEES9_NS_10bfloat16_tESF_Li256ELb1ELb0ELb0ELb1EEENS1_36VarlenDynamicPersistentTileSchedulerILi128ELi224ELi256ELi128ELb0ELb0ELb1ELb1ELb1ELb1EEEEEEEEEvNT_6ParamsE,"ax",@progbits
	.align	128
.text._ZN7cutlass13device_kernelIN5flash11enable_sm90INS1_16FlashAttnFwdSm90INS1_25CollectiveMainloopFwdSm90ILi2EN4cute5tupleIJNS5_1CILi1EEES8_S8_EEENS6_IJNS7_ILi128EEENS7_ILi224EEESA_EEELi128ENS_12float_e4m3_tEfNS_4arch4Sm90ELb1ELb0ELb0ELb1ELb0ELb1ELb0ELb1ELb1ELb0ELb0ELb0EEENS1_21CollectiveEpilogueFwdINS6_IJSA_SA_SB_EEES9_NS_10bfloat16_tESF_Li256ELb1ELb0ELb0ELb1EEENS1_36VarlenDynamicPersistentTileSchedulerILi128ELi224ELi256ELi128ELb0ELb0ELb1ELb1ELb1ELb1EEEEEEEEEvNT_6ParamsE:
        .type           _ZN7cutlass13device_kernelIN5flash11enable_sm90INS1_16FlashAttnFwdSm90INS1_25CollectiveMainloopFwdSm90ILi2EN4cute5tupleIJNS5_1CILi1EEES8_S8_EEENS6_IJNS7_ILi128EEENS7_ILi224EEESA_EEELi128ENS_12float_e4m3_tEfNS_4arch4Sm90ELb1ELb0ELb0ELb1ELb0ELb1ELb0ELb1ELb1ELb0ELb0ELb0EEENS1_21CollectiveEpilogueFwdINS6_IJSA_SA_SB_EEES9_NS_10bfloat16_tESF_Li256ELb1ELb0ELb0ELb1EEENS1_36VarlenDynamicPersistentTileSchedulerILi128ELi224ELi256ELi128ELb0ELb0ELb1ELb1ELb1ELb1EEEEEEEEEvNT_6ParamsE,@function
        .size           _ZN7cutlass13device_kernelIN5flash11enable_sm90INS1_16FlashAttnFwdSm90INS1_25CollectiveMainloopFwdSm90ILi2EN4cute5tupleIJNS5_1CILi1EEES8_S8_EEENS6_IJNS7_ILi128EEENS7_ILi224EEESA_EEELi128ENS_12float_e4m3_tEfNS_4arch4Sm90ELb1ELb0ELb0ELb1ELb0ELb1ELb0ELb1ELb1ELb0ELb0ELb0EEENS1_21CollectiveEpilogueFwdINS6_IJSA_SA_SB_EEES9_NS_10bfloat16_tESF_Li256ELb1ELb0ELb0ELb1EEENS1_36VarlenDynamicPersistentTileSchedulerILi128ELi224ELi256ELi128ELb0ELb0ELb1ELb1ELb1ELb1EEEEEEEEEvNT_6ParamsE,(.L_x_17 - _ZN7cutlass13device_kernelIN5flash11enable_sm90INS1_16FlashAttnFwdSm90INS1_25CollectiveMainloopFwdSm90ILi2EN4cute5tupleIJNS5_1CILi1EEES8_S8_EEENS6_IJNS7_ILi128EEENS7_ILi224EEESA_EEELi128ENS_12float_e4m3_tEfNS_4arch4Sm90ELb1ELb0ELb0ELb1ELb0ELb1ELb0ELb1ELb1ELb0ELb0ELb0EEENS1_21CollectiveEpilogueFwdINS6_IJSA_SA_SB_EEES9_NS_10bfloat16_tESF_Li256ELb1ELb0ELb0ELb1EEENS1_36VarlenDynamicPersistentTileSchedulerILi128ELi224ELi256ELi128ELb0ELb0ELb1ELb1ELb1ELb1EEEEEEEEEvNT_6ParamsE)
        .other          _ZN7cutlass13device_kernelIN5flash11enable_sm90INS1_16FlashAttnFwdSm90INS1_25CollectiveMainloopFwdSm90ILi2EN4cute5tupleIJNS5_1CILi1EEES8_S8_EEENS6_IJNS7_ILi128EEENS7_ILi224EEESA_EEELi128ENS_12float_e4m3_tEfNS_4arch4Sm90ELb1ELb0ELb0ELb1ELb0ELb1ELb0ELb1ELb1ELb0ELb0ELb0EEENS1_21CollectiveEpilogueFwdINS6_IJSA_SA_SB_EEES9_NS_10bfloat16_tESF_Li256ELb1ELb0ELb0ELb1EEENS1_36VarlenDynamicPersistentTileSchedulerILi128ELi224ELi256ELi128ELb0ELb0ELb1ELb1ELb1ELb1EEEEEEEEEvNT_6ParamsE,@"STO_CUDA_ENTRY STV_DEFAULT"
_ZN7cutlass13device_kernelIN5flash11enable_sm90INS1_16FlashAttnFwdSm90INS1_25CollectiveMainloopFwdSm90ILi2EN4cute5tupleIJNS5_1CILi1EEES8_S8_EEENS6_IJNS7_ILi128EEENS7_ILi224EEESA_EEELi128ENS_12float_e4m3_tEfNS_4arch4Sm90ELb1ELb0ELb0ELb1ELb0ELb1ELb0ELb1ELb1ELb0ELb0ELb0EEENS1_21CollectiveEpilogueFwdINS6_IJSA_SA_SB_EEES9_NS_10bfloat16_tESF_Li256ELb1ELb0ELb0ELb1EEENS1_36VarlenDynamicPersistentTileSchedulerILi128ELi224ELi256ELi128ELb0ELb0ELb1ELb1ELb1ELb1EEEEEEEEEvNT_6ParamsE:
[----:B------:R-:W-:Y:S01]  /*0000*/  LDC R1, c[0x0][0x37c] ;  /* 0x0000df00ff017b82 */ /* 0x000fe20000000800 */
[----:B------:R-:W-:Y:S05]  /*0010*/  EXIT ;  /* 0x000000000000794d */ /* 0x000fea0003800000 */
.L_x_8:
        /* <DEDUP_REMOVED lines=14> */
.L_x_17:


//--------------------- .nv.shared.reserved.0     --------------------------
	.section	.nv.shared.reserved.0,"aw",@nobits
	.weak		__nv_reservedSMEM_offset_0_alias
	.size		__nv_reservedSMEM_offset_0_alias, 0, 64
	.other		__nv_reservedSMEM_offset_0_alias,@"STO_CUDA_RESERVED_SHARED STV_DEFAULT"
__nv_reservedSMEM_offset_0_alias:
	.zero		0
	.zero		64


//--------------------- .nv.global                --------------------------
	.section	.nv.global,"aw",@nobits
.nv.global:
	.type		_ZN66_INTERNAL_c361ca79_30_flash_fwd_hdim128_e4m3_sm90_cu_f3e6f9ee_29504cute1_E,@object
	.size		_ZN66_INTERNAL_c361ca79_30_flash_fwd_hdim128_e4m3_sm90_cu_f3e6f9ee_29504cute1_E,(_ZN66_INTERNAL_c361ca79_30_flash_fwd_hdim128_e4m3_sm90_cu_f3e6f9ee_29504cuda3std3__45__cpo6cbeginE - _ZN66_INTERNAL_c361ca79_30_flash_fwd_hdim128_e4m3_sm90_cu_f3e6f9ee_29504cute1_E)
_ZN66_INTERNAL_c361ca79_30_flash_fwd_hdim128_e4m3_sm90_cu_f3e6f9ee_29504cute1_E:
	.zero		1
	.type		_ZN66_INTERNAL_c361ca79_30_flash_fwd_hdim128_e4m3_sm90_cu_f3e6f9ee_29504cuda3std3__45__cpo6cbeginE,@object
	.size		_ZN66_INTERNAL_c361ca79_30_flash_fwd_hdim128_e4m3_sm90_cu_f3e6f9ee_29504cuda3std3__45__cpo6cbeginE,(_ZN66_INTERNAL_c361ca79_30_flash_fwd_hdim128_e4m3_sm90_cu_f3e6f9ee_29504cuda3std3__48in_placeE - _ZN66_INTERNAL_c361ca79_30_flash_fwd_hdim128_e4m3_sm90_cu_f3e6f9ee_29504cuda3std3__45__cpo6cbeginE)
_ZN66_INTERNAL_c361ca79_30_flash_fwd_hdim128_e4m3_sm90_cu_f3e6f9ee_29504cuda3std3__45__cpo6cbeginE:
	.zero		1
	.type		_ZN66_INTERNAL_c361ca79_30_flash_fwd_hdim128_e4m3_sm90_cu_f3e6f9ee_29504cuda3std3__48in_placeE,@object
	.size		_ZN66_INTERNAL_c361ca79_30_flash_fwd_hdim128_e4m3_sm90_cu_f3e6f9ee_29504cuda3std3__48in_placeE,(_ZN66_INTERNAL_c361ca79_30_flash_fwd_hdim128_e4m3_sm90_cu_f3e6f9ee_29504cuda3std6ranges3__45__cpo9iter_moveE - _ZN66_INTERNAL_c361ca79_30_flash_fwd_hdim128_e4m3_sm90_cu_f3e6f9ee_29504cuda3std3__48in_placeE)
_ZN66_INTERNAL_c361ca79_30_flash_fwd_hdim128_e4m3_sm90_cu_f3e6f9ee_29504cuda3std3__48in_placeE:
	.zero		1
	.type		_ZN66_INTERNAL_c361ca79_30_flash_fwd_hdim128_e4m3_sm90_cu_f3e6f9ee_29504cuda3std6ranges3__45__cpo9iter_moveE,@object
	.size		_ZN66_INTERNAL_c361ca79_30_flash_fwd_hdim128_e4m3_sm90_cu_f3e6f9ee_29504cuda3std6ranges3__45__cpo9iter_moveE,(_ZN66_INTERNAL_c361ca79_30_flash_fwd_hdim128_e4m3_sm90_cu_f3e6f9ee_29504cuda3std3__45__cpo5beginE - _ZN66_INTERNAL_c361ca79_30_flash_fwd_hdim128_e4m3_sm90_cu_f3e6f9ee_29504cuda3std6ranges3__45__cpo9iter_moveE)
_ZN66_INTERNAL_c361ca79_30_flash_fwd_hdim128_e4m3_sm90_cu_f3e6f9ee_29504cuda3std6ranges3__45__cpo9iter_moveE:
	.zero		1
	.type		_ZN66_INTERNAL_c361ca79_30_flash_fwd_hdim128_e4m3_sm90_cu_f3e6f9ee_29504cuda3std3__45__cpo5beginE,@object
	.size		_ZN66_INTERNAL_c361ca79_30_flash_fwd_hdim128_e4m3_sm90_cu_f3e6f9ee_29504cuda3std3__45__cpo5beginE,(_ZN66_INTERNAL_c361ca79_30_flash_fwd_hdim128_e4m3_sm90_cu_f3e6f9ee_29504cuda3std3__468_GLOBAL__N__c361ca79_30_flash_fwd_hdim128_e4m3_sm90_cu_f3e6f9ee_29506ignoreE - _ZN66_INTERNAL_c361ca79_30_flash_fwd_hdim128_e4m3_sm90_cu_f3e6f9ee_29504cuda3std3__45__cpo5beginE)
_ZN66_INTERNAL_c361ca79_30_flash_fwd_hdim128_e4m3_sm90_cu_f3e6f9ee_29504cuda3std3__45__cpo5beginE:
	.zero		1
	.type		_ZN66_INTERNAL_c361ca79_30_flash_fwd_hdim128_e4m3_sm90_cu_f3e6f9ee_29504cuda3std3__468_GLOBAL__N__c361ca79_30_flash_fwd_hdim128_e4m3_sm90_cu_f3e6f9ee_29506ignoreE,@object
	.size		_ZN66_INTERNAL_c361ca79_30_flash_fwd_hdim128_e4m3_sm90_cu_f3e6f9ee_29504cuda3std3__468_GLOBAL__N__c361ca79_30_flash_fwd_hdim128_e4m3_sm90_cu_f3e6f9ee_29506ignoreE,(_ZN66_INTERNAL_c361ca79_30_flash_fwd_hdim128_e4m3_sm90_cu_f3e6f9ee_29504cute7productE - _ZN66_INTERNAL_c361ca79_30_flash_fwd_hdim128_e4m3_sm90_cu_f3e6f9ee_29504cuda3std3__468_GLOBAL__N__c361ca79_30_flash_fwd_hdim128_e4m3_sm90_cu_f3e6f9ee_29506ignoreE)
_ZN66_INTERNAL_c361ca79_30_flash_fwd_hdim128_e4m3_sm90_cu_f3e6f9ee_29504cuda3std3__468_GLOBAL__N__c361ca79_30_flash_fwd_hdim128_e4m3_sm90_cu_f3e6f9ee_29506ignoreE:
	.zero		1
	.type		_ZN66_INTERNAL_c361ca79_30_flash_fwd_hdim128_e4m3_sm90_cu_f3e6f9ee_29504cute7productE,@object
	.size		_ZN66_INTERNAL_c361ca79_30_flash_fwd_hdim128_e4m3_sm90_cu_f3e6f9ee_29504cute7productE,(_ZN66_INTERNAL_c361ca79_30_flash_fwd_hdim128_e4m3_sm90_cu_f3e6f9ee_29504cuda3std3__45__cpo3endE - _ZN66_INTERNAL_c361ca79_30_flash_fwd_hdim128_e4m3_sm90_cu_f3e6f9ee_29504cute7productE)
_ZN66_INTERNAL_c361ca79_30_flash_fwd_hdim128_e4m3_sm90_cu_f3e6f9ee_29504cute7productE:
	.zero		1
	.type		_ZN66_INTERNAL_c361ca79_30_flash_fwd_hdim128_e4m3_sm90_cu_f3e6f9ee_29504cuda3std3__45__cpo3endE,@object
	.size		_ZN66_INTERNAL_c361ca79_30_flash_fwd_hdim128_e4m3_sm90_cu_f3e6f9ee_29504cuda3std3__45__cpo3endE,(_ZN66_INTERNAL_c361ca79_30_flash_fwd_hdim128_e4m3_sm90_cu_f3e6f9ee_29504cuda3std3__419piecewise_constructE - _ZN66_INTERNAL_c361ca79_30_flash_fwd_hdim128_e4m3_sm90_cu_f3e6f9ee_29504cuda3std3__45__cpo3endE)
_ZN66_INTERNAL_c361ca79_30_flash_fwd_hdim128_e4m3_sm90_cu_f3e6f9ee_29504cuda3std3__45__cpo3endE:
	.zero		1
	.type		_ZN66_INTERNAL_c361ca79_30_flash_fwd_hdim128_e4m3_sm90_cu_f3e6f9ee_29504cuda3std3__419piecewise_constructE,@object
	.size		_ZN66_INTERNAL_c361ca79_30_flash_fwd_hdim128_e4m3_sm90_cu_f3e6f9ee_29504cuda3std3__419piecewise_constructE,(_ZN66_INTERNAL_c361ca79_30_flash_fwd_hdim128_e4m3_sm90_cu_f3e6f9ee_29504cuda3std3__45__cpo4cendE - _ZN66_INTERNAL_c361ca79_30_flash_fwd_hdim128_e4m3_sm90_cu_f3e6f9ee_29504cuda3std3__419piecewise_constructE)
_ZN66_INTERNAL_c361ca79_30_flash_fwd_hdim128_e4m3_sm90_cu_f3e6f9ee_29504cuda3std3__419piecewise_constructE:
	.zero		1
	.type		_ZN66_INTERNAL_c361ca79_30_flash_fwd_hdim128_e4m3_sm90_cu_f3e6f9ee_29504cuda3std3__45__cpo4cendE,@object
	.size		_ZN66_INTERNAL_c361ca79_30_flash_fwd_hdim128_e4m3_sm90_cu_f3e6f9ee_29504cuda3std3__45__cpo4cendE,(_ZN66_INTERNAL_c361ca79_30_flash_fwd_hdim128_e4m3_sm90_cu_f3e6f9ee_29504cuda3std6ranges3__45__cpo4swapE - _ZN66_INTERNAL_c361ca79_30_flash_fwd_hdim128_e4m3_sm90_cu_f3e6f9ee_29504cuda3std3__45__cpo4cendE)
_ZN66_INTERNAL_c361ca79_30_flash_fwd_hdim128_e4m3_sm90_cu_f3e6f9ee_29504cuda3std3__45__cpo4cendE:
	.zero		1
	.type		_ZN66_INTERNAL_c361ca79_30_flash_fwd_hdim128_e4m3_sm90_cu_f3e6f9ee_29504cuda3std6ranges3__45__cpo4swapE,@object
	.size		_ZN66_INTERNAL_c361ca79_30_flash_fwd_hdim128_e4m3_sm90_cu_f3e6f9ee_29504cuda3std6ranges3__45__cpo4swapE,(.L_7 - _ZN66_INTERNAL_c361ca79_30_flash_fwd_hdim128_e4m3_sm90_cu_f3e6f9ee_29504cuda3std6ranges3__45__cpo4swapE)
_ZN66_INTERNAL_c361ca79_30_flash_fwd_hdim128_e4m3_sm90_cu_f3e6f9ee_29504cuda3std6ranges3__45__cpo4swapE:
	.zero		1
.L_7:


//--------------------- .nv.constant0._ZN7cutlass13device_kernelIN5flash11enable_sm90INS1_16FlashAttnFwdSm90INS1_25CollectiveMainloopFwdSm90ILi2EN4cute5tupleIJNS5_1CILi1EEES8_S8_EEENS6_IJNS7_ILi128EEENS7_ILi224EEESA_EEELi128ENS_12float_e4m3_tEfNS_4arch4Sm90ELb0ELb0ELb0ELb0ELb0ELb0ELb0ELb1ELb1ELb0ELb0ELb0EEENS1_21CollectiveEpilogueFwdINS6_IJSA_SA_SB_EEES9_NS_10bfloat16_tESF_Li256ELb0ELb0ELb0ELb1EEENS1_29StaticPersistentTileSchedulerILb0EEEEEEEEEvNT_6ParamsE --------------------------
	.section	.nv.constant0._ZN7cutlass13device_kernelIN5flash11enable_sm90INS1_16FlashAttnFwdSm90INS1_25CollectiveMainloopFwdSm90ILi2EN4cute5tupleIJNS5_1CILi1EEES8_S8_EEENS6_IJNS7_ILi128EEENS7_ILi224EEESA_EEELi128ENS_12float_e4m3_tEfNS_4arch4Sm90ELb0ELb0ELb0ELb0ELb0ELb0ELb0ELb1ELb1ELb0ELb0ELb0EEENS1_21CollectiveEpilogueFwdINS6_IJSA_SA_SB_EEES9_NS_10bfloat16_tESF_Li256ELb0ELb0ELb0ELb1EEENS1_29StaticPersistentTileSchedulerILb0EEEEEEEEEvNT_6ParamsE,"a",@progbits
	.sectionflags	@""
	.align	4
.nv.constant0._ZN7cutlass13device_kernelIN5flash11enable_sm90INS1_16FlashAttnFwdSm90INS1_25CollectiveMainloopFwdSm90ILi2EN4cute5tupleIJNS5_1CILi1EEES8_S8_EEENS6_IJNS7_ILi128EEENS7_ILi224EEESA_EEELi128ENS_12float_e4m3_tEfNS_4arch4Sm90ELb0ELb0ELb0ELb0ELb0ELb0ELb0ELb1ELb1ELb0ELb0ELb0EEENS1_21CollectiveEpilogueFwdINS6_IJSA_SA_SB_EEES9_NS_10bfloat16_tESF_Li256ELb0ELb0ELb0ELb1EEENS1_29StaticPersistentTileSchedulerILb0EEEEEEEEEvNT_6ParamsE:
	.zero		3840


//--------------------- .nv.constant0._ZN7cutlass13device_kernelIN5flash11enable_sm90INS1_16FlashAttnFwdSm90INS1_25CollectiveMainloopFwdSm90ILi2EN4cute5tupleIJNS5_1CILi1EEES8_S8_EEENS6_IJNS7_ILi128EEENS7_ILi224EEESA_EEELi128ENS_12float_e4m3_tEfNS_4arch4Sm90ELb0ELb0ELb0ELb1ELb0ELb0ELb0ELb1ELb1ELb0ELb0ELb0EEENS1_21CollectiveEpilogueFwdINS6_IJSA_SA_SB_EEES9_NS_10bfloat16_tESF_Li256ELb1ELb0ELb0ELb1EEENS1_36VarlenDynamicPersistentTileSchedulerILi128ELi224ELi256ELi128ELb0ELb0ELb1ELb0ELb1ELb1EEEEEEEEEvNT_6ParamsE --------------------------
	.section	.nv.constant0._ZN7cutlass13device_kernelIN5flash11enable_sm90INS1_16FlashAttnFwdSm90INS1_25CollectiveMainloopFwdSm90ILi2EN4cute5tupleIJNS5_1CILi1EEES8_S8_EEENS6_IJNS7_ILi128EEENS7_ILi224EEESA_EEELi128ENS_12float_e4m3_tEfNS_4arch4Sm90ELb0ELb0ELb0ELb1ELb0ELb0ELb0ELb1ELb1ELb0ELb0ELb0EEENS1_21CollectiveEpilogueFwdINS6_IJSA_SA_SB_EEES9_NS_10bfloat16_tESF_Li256ELb1ELb0ELb0ELb1EEENS1_36VarlenDynamicPersistentTileSchedulerILi128ELi224ELi256ELi128ELb0ELb0ELb1ELb0ELb1ELb1EEEEEEEEEvNT_6ParamsE,"a",@progbits
	.sectionflags	@""
	.align	4
.nv.constant0._ZN7cutlass13device_kernelIN5flash11enable_sm90INS1_16FlashAttnFwdSm90INS1_25CollectiveMainloopFwdSm90ILi2EN4cute5tupleIJNS5_1CILi1EEES8_S8_EEENS6_IJNS7_ILi128EEENS7_ILi224EEESA_EEELi128ENS_12float_e4m3_tEfNS_4arch4Sm90ELb0ELb0ELb0ELb1ELb0ELb0ELb0ELb1ELb1ELb0ELb0ELb0EEENS1_21CollectiveEpilogueFwdINS6_IJSA_SA_SB_EEES9_NS_10bfloat16_tESF_Li256ELb1ELb0ELb0ELb1EEENS1_36VarlenDynamicPersistentTileSchedulerILi128ELi224ELi256ELi128ELb0ELb0ELb1ELb0ELb1ELb1EEEEEEEEEvNT_6ParamsE:
	.zero		3456


//--------------------- .nv.constant0._ZN7cutlass13device_kernelIN5flash11enable_sm90INS1_16FlashAttnFwdSm90INS1_25CollectiveMainloopFwdSm90ILi2EN4cute5tupleIJNS5_1CILi1EEES8_S8_EEENS6_IJNS7_ILi128EEENS7_ILi224EEESA_EEELi128ENS_12float_e4m3_tEfNS_4arch4Sm90ELb0ELb0ELb0ELb1ELb0ELb1ELb0ELb1ELb1ELb0ELb0ELb0EEENS1_21CollectiveEpilogueFwdINS6_IJSA_SA_SB_EEES9_NS_10bfloat16_tESF_Li256ELb1ELb0ELb0ELb1EEENS1_36VarlenDynamicPersistentTileSchedulerILi128ELi224ELi256ELi128ELb0ELb0ELb1ELb0ELb1ELb1EEEEEEEEEvNT_6ParamsE --------------------------
	.section	.nv.constant0._ZN7cutlass13device_kernelIN5flash11enable_sm90INS1_16FlashAttnFwdSm90INS1_25CollectiveMainloopFwdSm90ILi2EN4cute5tupleIJNS5_1CILi1EEES8_S8_EEENS6_IJNS7_ILi128EEENS7_ILi224EEESA_EEELi128ENS_12float_e4m3_tEfNS_4arch4Sm90ELb0ELb0ELb0ELb1ELb0ELb1ELb0ELb1ELb1ELb0ELb0ELb0EEENS1_21CollectiveEpilogueFwdINS6_IJSA_SA_SB_EEES9_NS_10bfloat16_tESF_Li256ELb1ELb0ELb0ELb1EEENS1_36VarlenDynamicPersistentTileSchedulerILi128ELi224ELi256ELi128ELb0ELb0ELb1ELb0ELb1ELb1EEEEEEEEEvNT_6ParamsE,"a",@progbits
	.sectionflags	@""
	.align	4
.nv.constant0._ZN7cutlass13device_kernelIN5flash11enable_sm90INS1_16FlashAttnFwdSm90INS1_25CollectiveMainloopFwdSm90ILi2EN4cute5tupleIJNS5_1CILi1EEES8_S8_EEENS6_IJNS7_ILi128EEENS7_ILi224EEESA_EEELi128ENS_12float_e4m3_tEfNS_4arch4Sm90ELb0ELb0ELb0ELb1ELb0ELb1ELb0ELb1ELb1ELb0ELb0ELb0EEENS1_21CollectiveEpilogueFwdINS6_IJSA_SA_SB_EEES9_NS_10bfloat16_tESF_Li256ELb1ELb0ELb0ELb1EEENS1_36VarlenDynamicPersistentTileSchedulerILi128ELi224ELi256ELi128ELb0ELb0ELb1ELb0ELb1ELb1EEEEEEEEEvNT_6ParamsE:
	.zero		3456


//--------------------- .nv.constant0._ZN7cutlass13device_kernelIN5flash11enable_sm90INS1_16FlashAttnFwdSm90INS1_25CollectiveMainloopFwdSm90ILi2EN4cute5tupleIJNS5_1CILi1EEES8_S8_EEENS6_IJNS7_ILi128EEENS7_ILi224EEESA_EEELi128ENS_12float_e4m3_tEfNS_4arch4Sm90ELb0ELb1ELb0ELb0ELb0ELb0ELb0ELb1ELb1ELb0ELb0ELb0EEENS1_21CollectiveEpilogueFwdINS6_IJSA_SA_SB_EEES9_NS_10bfloat16_tESF_Li256ELb0ELb0ELb0ELb1EEENS1_30DynamicPersistentTileSchedulerILi256ELi128ELb0ELb0ELb1EEEEEEEEEvNT_6ParamsE --------------------------
	.section	.nv.constant0._ZN7cutlass13device_kernelIN5flash11enable_sm90INS1_16FlashAttnFwdSm90INS1_25CollectiveMainloopFwdSm90ILi2EN4cute5tupleIJNS5_1CILi1EEES8_S8_EEENS6_IJNS7_ILi128EEENS7_ILi224EEESA_EEELi128ENS_12float_e4m3_tEfNS_4arch4Sm90ELb0ELb1ELb0ELb0ELb0ELb0ELb0ELb1ELb1ELb0ELb0ELb0EEENS1_21CollectiveEpilogueFwdINS6_IJSA_SA_SB_EEES9_NS_10bfloat16_tESF_Li256ELb0ELb0ELb0ELb1EEENS1_30DynamicPersistentTileSchedulerILi256ELi128ELb0ELb0ELb1EEEEEEEEEvNT_6ParamsE,"a",@progbits
	.sectionflags	@""
	.align	4
.nv.constant0._ZN7cutlass13device_kernelIN5flash11enable_sm90INS1_16FlashAttnFwdSm90INS1_25CollectiveMainloopFwdSm90ILi2EN4cute5tupleIJNS5_1CILi1EEES8_S8_EEENS6_IJNS7_ILi128EEENS7_ILi224EEESA_EEELi128ENS_12float_e4m3_tEfNS_4arch4Sm90ELb0ELb1ELb0ELb0ELb0ELb0ELb0ELb1ELb1ELb0ELb0ELb0EEENS1_21CollectiveEpilogueFwdINS6_IJSA_SA_SB_EEES9_NS_10bfloat16_tESF_Li256ELb0ELb0ELb0ELb1EEENS1_30DynamicPersistentTileSchedulerILi256ELi128ELb0ELb0ELb1EEEEEEEEEvNT_6ParamsE:
	.zero		3840


//--------------------- .nv.constant0._ZN7cutlass13device_kernelIN5flash11enable_sm90INS1_16FlashAttnFwdSm90INS1_25CollectiveMainloopFwdSm90ILi2EN4cute5tupleIJNS5_1CILi1EEES8_S8_EEENS6_IJNS7_ILi128EEENS7_ILi224EEESA_EEELi128ENS_12float_e4m3_tEfNS_4arch4Sm90ELb0ELb1ELb0ELb1ELb0ELb0ELb0ELb1ELb1ELb0ELb0ELb0EEENS1_21CollectiveEpilogueFwdINS6_IJSA_SA_SB_EEES9_NS_10bfloat16_tESF_Li256ELb1ELb0ELb0ELb1EEENS1_36VarlenDynamicPersistentTileSchedulerILi128ELi224ELi256ELi128ELb0ELb0ELb1ELb1ELb0ELb1EEEEEEEEEvNT_6ParamsE --------------------------
	.section	.nv.constant0._ZN7cutlass13device_kernelIN5flash11enable_sm90INS1_16FlashAttnFwdSm90INS1_25CollectiveMainloopFwdSm90ILi2EN4cute5tupleIJNS5_1CILi1EEES8_S8_EEENS6_IJNS7_ILi128EEENS7_ILi224EEESA_EEELi128ENS_12float_e4m3_tEfNS_4arch4Sm90ELb0ELb1ELb0ELb1ELb0ELb0ELb0ELb1ELb1ELb0ELb0ELb0EEENS1_21CollectiveEpilogueFwdINS6_IJSA_SA_SB_EEES9_NS_10bfloat16_tESF_Li256ELb1ELb0ELb0ELb1EEENS1_36VarlenDynamicPersistentTileSchedulerILi128ELi224ELi256ELi128ELb0ELb0ELb1ELb1ELb0ELb1EEEEEEEEEvNT_6ParamsE,"a",@progbits
	.sectionflags	@""
	.align	4
.nv.constant0._ZN7cutlass13device_kernelIN5flash11enable_sm90INS1_16FlashAttnFwdSm90INS1_25CollectiveMainloopFwdSm90ILi2EN4cute5tupleIJNS5_1CILi1EEES8_S8_EEENS6_IJNS7_ILi128EEENS7_ILi224EEESA_EEELi128ENS_12float_e4m3_tEfNS_4arch4Sm90ELb0ELb1ELb0ELb1ELb0ELb0ELb0ELb1ELb1ELb0ELb0ELb0EEENS1_21CollectiveEpilogueFwdINS6_IJSA_SA_SB_EEES9_NS_10bfloat16_tESF_Li256ELb1ELb0ELb0ELb1EEENS1_36VarlenDynamicPersistentTileSchedulerILi128ELi224ELi256ELi128ELb0ELb0ELb1ELb1ELb0ELb1EEEEEEEEEvNT_6ParamsE:
	.zero		3456


//--------------------- .nv.constant0._ZN7cutlass13device_kernelIN5flash11enable_sm90INS1_16FlashAttnFwdSm90INS1_25CollectiveMainloopFwdSm90ILi2EN4cute5tupleIJNS5_1CILi1EEES8_S8_EEENS6_IJNS7_ILi128EEENS7_ILi224EEESA_EEELi128ENS_12float_e4m3_tEfNS_4arch4Sm90ELb0ELb1ELb0ELb1ELb0ELb1ELb0ELb1ELb1ELb0ELb0ELb0EEENS1_21CollectiveEpilogueFwdINS6_IJSA_SA_SB_EEES9_NS_10bfloat16_tESF_Li256ELb1ELb0ELb0ELb1EEENS1_36VarlenDynamicPersistentTileSchedulerILi128ELi224ELi256ELi128ELb0ELb0ELb1ELb1ELb0ELb1EEEEEEEEEvNT_6ParamsE --------------------------
	.section	.nv.constant0._ZN7cutlass13device_kernelIN5flash11enable_sm90INS1_16FlashAttnFwdSm90INS1_25CollectiveMainloopFwdSm90ILi2EN4cute5tupleIJNS5_1CILi1EEES8_S8_EEENS6_IJNS7_ILi128EEENS7_ILi224EEESA_EEELi128ENS_12float_e4m3_tEfNS_4arch4Sm90ELb0ELb1ELb0ELb1ELb0ELb1ELb0ELb1ELb1ELb0ELb0ELb0EEENS1_21CollectiveEpilogueFwdINS6_IJSA_SA_SB_EEES9_NS_10bfloat16_tESF_Li256ELb1ELb0ELb0ELb1EEENS1_36VarlenDynamicPersistentTileSchedulerILi128ELi224ELi256ELi128ELb0ELb0ELb1ELb1ELb0ELb1EEEEEEEEEvNT_6ParamsE,"a",@progbits
	.sectionflags	@""
	.align	4
.nv.constant0._ZN7cutlass13device_kernelIN5flash11enable_sm90INS1_16FlashAttnFwdSm90INS1_25CollectiveMainloopFwdSm90ILi2EN4cute5tupleIJNS5_1CILi1EEES8_S8_EEENS6_IJNS7_ILi128EEENS7_ILi224EEESA_EEELi128ENS_12float_e4m3_tEfNS_4arch4Sm90ELb0ELb1ELb0ELb1ELb0ELb1ELb0ELb1ELb1ELb0ELb0ELb0EEENS1_21CollectiveEpilogueFwdINS6_IJSA_SA_SB_EEES9_NS_10bfloat16_tESF_Li256ELb1ELb0ELb0ELb1EEENS1_36VarlenDynamicPersistentTileSchedulerILi128ELi224ELi256ELi128ELb0ELb0ELb1ELb1ELb0ELb1EEEEEEEEEvNT_6ParamsE:
	.zero		3456


//--------------------- .nv.constant0._ZN7cutlass13device_kernelIN5flash11enable_sm90INS1_16FlashAttnFwdSm90INS1_25CollectiveMainloopFwdSm90ILi2EN4cute5tupleIJNS5_1CILi1EEES8_S8_EEENS6_IJNS7_ILi128EEENS7_ILi224EEESA_EEELi128ENS_12float_e4m3_tEfNS_4arch4Sm90ELb1ELb0ELb0ELb0ELb0ELb0ELb0ELb1ELb1ELb0ELb0ELb0EEENS1_21CollectiveEpilogueFwdINS6_IJSA_SA_SB_EEES9_NS_10bfloat16_tESF_Li256ELb0ELb0ELb0ELb1EEENS1_30DynamicPersistentTileSchedulerILi256ELi128ELb0ELb0ELb1EEEEEEEEEvNT_6ParamsE --------------------------
	.section	.nv.constant0._ZN7cutlass13device_kernelIN5flash11enable_sm90INS1_16FlashAttnFwdSm90INS1_25CollectiveMainloopFwdSm90ILi2EN4cute5tupleIJNS5_1CILi1EEES8_S8_EEENS6_IJNS7_ILi128EEENS7_ILi224EEESA_EEELi128ENS_12float_e4m3_tEfNS_4arch4Sm90ELb1ELb0ELb0ELb0ELb0ELb0ELb0ELb1ELb1ELb0ELb0ELb0EEENS1_21CollectiveEpilogueFwdINS6_IJSA_SA_SB_EEES9_NS_10bfloat16_tESF_Li256ELb0ELb0ELb0ELb1EEENS1_30DynamicPersistentTileSchedulerILi256ELi128ELb0ELb0ELb1EEEEEEEEEvNT_6ParamsE,"a",@progbits
	.sectionflags	@""
	.align	4
.nv.constant0._ZN7cutlass13device_kernelIN5flash11enable_sm90INS1_16FlashAttnFwdSm90INS1_25CollectiveMainloopFwdSm90ILi2EN4cute5tupleIJNS5_1CILi1EEES8_S8_EEENS6_IJNS7_ILi128EEENS7_ILi224EEESA_EEELi128ENS_12float_e4m3_tEfNS_4arch4Sm90ELb1ELb0ELb0ELb0ELb0ELb0ELb0ELb1ELb1ELb0ELb0ELb0EEENS1_21CollectiveEpilogueFwdINS6_IJSA_SA_SB_EEES9_NS_10bfloat16_tESF_Li256ELb0ELb0ELb0ELb1EEENS1_30DynamicPersistentTileSchedulerILi256ELi128ELb0ELb0ELb1EEEEEEEEEvNT_6ParamsE:
	.zero		3840


//--------------------- .nv.constant0._ZN7cutlass13device_kernelIN5flash11enable_sm90INS1_16FlashAttnFwdSm90INS1_25CollectiveMainloopFwdSm90ILi2EN4cute5tupleIJNS5_1CILi1EEES8_S8_EEENS6_IJNS7_ILi128EEENS7_ILi224EEESA_EEELi128ENS_12float_e4m3_tEfNS_4arch4Sm90ELb1ELb0ELb0ELb1ELb0ELb0ELb0ELb1ELb1ELb0ELb0ELb0EEENS1_21CollectiveEpilogueFwdINS6_IJSA_SA_SB_EEES9_NS_10bfloat16_tESF_Li256ELb1ELb0ELb0ELb1EEENS1_36VarlenDynamicPersistentTileSchedulerILi128ELi224ELi256ELi128ELb0ELb0ELb1ELb1ELb1ELb1EEEEEEEEEvNT_6ParamsE --------------------------
	.section	.nv.constant0._ZN7cutlass13device_kernelIN5flash11enable_sm90INS1_16FlashAttnFwdSm90INS1_25CollectiveMainloopFwdSm90ILi2EN4cute5tupleIJNS5_1CILi1EEES8_S8_EEENS6_IJNS7_ILi128EEENS7_ILi224EEESA_EEELi128ENS_12float_e4m3_tEfNS_4arch4Sm90ELb1ELb0ELb0ELb1ELb0ELb0ELb0ELb1ELb1ELb0ELb0ELb0EEENS1_21CollectiveEpilogueFwdINS6_IJSA_SA_SB_EEES9_NS_10bfloat16_tESF_Li256ELb1ELb0ELb0ELb1EEENS1_36VarlenDynamicPersistentTileSchedulerILi128ELi224ELi256ELi128ELb0ELb0ELb1ELb1ELb1ELb1EEEEEEEEEvNT_6ParamsE,"a",@progbits
	.sectionflags	@""
	.align	4
.nv.constant0._ZN7cutlass13device_kernelIN5flash11enable_sm90INS1_16FlashAttnFwdSm90INS1_25CollectiveMainloopFwdSm90ILi2EN4cute5tupleIJNS5_1CILi1EEES8_S8_EEENS6_IJNS7_ILi128EEENS7_ILi224EEESA_EEELi128ENS_12float_e4m3_tEfNS_4arch4Sm90ELb1ELb0ELb0ELb1ELb0ELb0ELb0ELb1ELb1ELb0ELb0ELb0EEENS1_21CollectiveEpilogueFwdINS6_IJSA_SA_SB_EEES9_NS_10bfloat16_tESF_Li256ELb1ELb0ELb0ELb1EEENS1_36VarlenDynamicPersistentTileSchedulerILi128ELi224ELi256ELi128ELb0ELb0ELb1ELb1ELb1ELb1EEEEEEEEEvNT_6ParamsE:
	.zero		3456


//--------------------- .nv.constant0._ZN7cutlass13device_kernelIN5flash11enable_sm90INS1_16FlashAttnFwdSm90INS1_25CollectiveMainloopFwdSm90ILi2EN4cute5tupleIJNS5_1CILi1EEES8_S8_EEENS6_IJNS7_ILi128EEENS7_ILi224EEESA_EEELi128ENS_12float_e4m3_tEfNS_4arch4Sm90ELb1ELb0ELb0ELb1ELb0ELb1ELb0ELb1ELb1ELb0ELb0ELb0EEENS1_21CollectiveEpilogueFwdINS6_IJSA_SA_SB_EEES9_NS_10bfloat16_tESF_Li256ELb1ELb0ELb0ELb1EEENS1_36VarlenDynamicPersistentTileSchedulerILi128ELi224ELi256ELi128ELb0ELb0ELb1ELb1ELb1ELb1EEEEEEEEEvNT_6ParamsE --------------------------
	.section	.nv.constant0._ZN7cutlass13device_kernelIN5flash11enable_sm90INS1_16FlashAttnFwdSm90INS1_25CollectiveMainloopFwdSm90ILi2EN4cute5tupleIJNS5_1CILi1EEES8_S8_EEENS6_IJNS7_ILi128EEENS7_ILi224EEESA_EEELi128ENS_12float_e4m3_tEfNS_4arch4Sm90ELb1ELb0ELb0ELb1ELb0ELb1ELb0ELb1ELb1ELb0ELb0ELb0EEENS1_21CollectiveEpilogueFwdINS6_IJSA_SA_SB_EEES9_NS_10bfloat16_tESF_Li256ELb1ELb0ELb0ELb1EEENS1_36VarlenDynamicPersistentTileSchedulerILi128ELi224ELi256ELi128ELb0ELb0ELb1ELb1ELb1ELb1EEEEEEEEEvNT_6ParamsE,"a",@progbits
	.sectionflags	@""
	.align	4
.nv.constant0._ZN7cutlass13device_kernelIN5flash11enable_sm90INS1_16FlashAttnFwdSm90INS1_25CollectiveMainloopFwdSm90ILi2EN4cute5tupleIJNS5_1CILi1EEES8_S8_EEENS6_IJNS7_ILi128EEENS7_ILi224EEESA_EEELi128ENS_12float_e4m3_tEfNS_4arch4Sm90ELb1ELb0ELb0ELb1ELb0ELb1ELb0ELb1ELb1ELb0ELb0ELb0EEENS1_21CollectiveEpilogueFwdINS6_IJSA_SA_SB_EEES9_NS_10bfloat16_tESF_Li256ELb1ELb0ELb0ELb1EEENS1_36VarlenDynamicPersistentTileSchedulerILi128ELi224ELi256ELi128ELb0ELb0ELb1ELb1ELb1ELb1EEEEEEEEEvNT_6ParamsE:
	.zero		3456


//--------------------- SYMBOLS --------------------------

	.type		.nv.reservedSmem.offset0,@object
	.size		.nv.reservedSmem.offset0,0x4
